//
// Generated by NVIDIA NVVM Compiler
//
// Compiler Build ID: CL-36424714
// Cuda compilation tools, release 13.0, V13.0.88
// Based on NVVM 20.0.0
//

.version 9.0
.target sm_100
.address_size 64

	// .globl	VkFFT_main_logN8
.extern .shared .align 16 .b8 shared[];

.visible .entry VkFFT_main_logN8(
	.param .u64 .ptr .align 1 VkFFT_main_logN8_param_0,
	.param .u64 .ptr .align 1 VkFFT_main_logN8_param_1
)
.maxntid 32
{
	.reg .b32 	%r<115>;
	.reg .b32 	%f<343>;
	.reg .b64 	%rd<8>;

	ld.param.u64 	%rd1, [VkFFT_main_logN8_param_0];
	ld.param.u64 	%rd2, [VkFFT_main_logN8_param_1];
	cvta.to.global.u64 	%rd3, %rd2;
	cvta.to.global.u64 	%rd4, %rd1;
	mov.u32 	%r1, %tid.x;
	mul.wide.u32 	%rd5, %r1, 8;
	add.s64 	%rd6, %rd4, %rd5;
	ld.global.v2.f32 	{%f1, %f2}, [%rd6];
	or.b32  	%r2, %r1, 32;
	ld.global.v2.f32 	{%f3, %f4}, [%rd6+256];
	or.b32  	%r3, %r1, 64;
	ld.global.v2.f32 	{%f5, %f6}, [%rd6+512];
	or.b32  	%r4, %r1, 96;
	ld.global.v2.f32 	{%f7, %f8}, [%rd6+768];
	or.b32  	%r5, %r1, 128;
	ld.global.v2.f32 	{%f9, %f10}, [%rd6+1024];
	or.b32  	%r6, %r1, 160;
	ld.global.v2.f32 	{%f11, %f12}, [%rd6+1280];
	or.b32  	%r7, %r1, 192;
	ld.global.v2.f32 	{%f13, %f14}, [%rd6+1536];
	or.b32  	%r8, %r1, 224;
	ld.global.v2.f32 	{%f15, %f16}, [%rd6+1792];
	mul.f32 	%f17, %f10, 0f00000000;
	sub.f32 	%f18, %f9, %f17;
	fma.rn.f32 	%f19, %f9, 0f00000000, %f10;
	sub.f32 	%f20, %f1, %f18;
	sub.f32 	%f21, %f2, %f19;
	add.f32 	%f22, %f1, %f18;
	add.f32 	%f23, %f2, %f19;
	mul.f32 	%f24, %f12, 0f00000000;
	sub.f32 	%f25, %f11, %f24;
	fma.rn.f32 	%f26, %f11, 0f00000000, %f12;
	sub.f32 	%f27, %f3, %f25;
	sub.f32 	%f28, %f4, %f26;
	add.f32 	%f29, %f3, %f25;
	add.f32 	%f30, %f4, %f26;
	mul.f32 	%f31, %f14, 0f00000000;
	sub.f32 	%f32, %f13, %f31;
	fma.rn.f32 	%f33, %f13, 0f00000000, %f14;
	sub.f32 	%f34, %f5, %f32;
	sub.f32 	%f35, %f6, %f33;
	add.f32 	%f36, %f5, %f32;
	add.f32 	%f37, %f6, %f33;
	mul.f32 	%f38, %f16, 0f00000000;
	sub.f32 	%f39, %f15, %f38;
	fma.rn.f32 	%f40, %f15, 0f00000000, %f16;
	sub.f32 	%f41, %f7, %f39;
	sub.f32 	%f42, %f8, %f40;
	add.f32 	%f43, %f7, %f39;
	add.f32 	%f44, %f8, %f40;
	mul.f32 	%f45, %f37, 0f00000000;
	sub.f32 	%f46, %f36, %f45;
	fma.rn.f32 	%f47, %f36, 0f00000000, %f37;
	sub.f32 	%f48, %f22, %f46;
	sub.f32 	%f49, %f23, %f47;
	add.f32 	%f50, %f22, %f46;
	add.f32 	%f51, %f23, %f47;
	mul.f32 	%f52, %f44, 0f00000000;
	sub.f32 	%f53, %f43, %f52;
	fma.rn.f32 	%f54, %f43, 0f00000000, %f44;
	sub.f32 	%f55, %f29, %f53;
	sub.f32 	%f56, %f30, %f54;
	add.f32 	%f57, %f29, %f53;
	add.f32 	%f58, %f30, %f54;
	fma.rn.f32 	%f59, %f34, 0f00000000, %f35;
	mul.f32 	%f60, %f35, 0f00000000;
	sub.f32 	%f61, %f60, %f34;
	sub.f32 	%f62, %f20, %f59;
	sub.f32 	%f63, %f21, %f61;
	add.f32 	%f64, %f20, %f59;
	add.f32 	%f65, %f21, %f61;
	fma.rn.f32 	%f66, %f41, 0f00000000, %f42;
	mul.f32 	%f67, %f42, 0f00000000;
	sub.f32 	%f68, %f67, %f41;
	sub.f32 	%f69, %f27, %f66;
	sub.f32 	%f70, %f28, %f68;
	add.f32 	%f71, %f27, %f66;
	add.f32 	%f72, %f28, %f68;
	mul.f32 	%f73, %f58, 0f00000000;
	sub.f32 	%f74, %f57, %f73;
	fma.rn.f32 	%f75, %f57, 0f00000000, %f58;
	sub.f32 	%f76, %f50, %f74;
	sub.f32 	%f77, %f51, %f75;
	add.f32 	%f78, %f50, %f74;
	add.f32 	%f79, %f51, %f75;
	fma.rn.f32 	%f80, %f55, 0f00000000, %f56;
	mul.f32 	%f81, %f56, 0f00000000;
	sub.f32 	%f82, %f81, %f55;
	sub.f32 	%f83, %f48, %f80;
	sub.f32 	%f84, %f49, %f82;
	add.f32 	%f85, %f48, %f80;
	add.f32 	%f86, %f49, %f82;
	mul.f32 	%f87, %f71, 0f3F3504F3;
	mul.f32 	%f88, %f72, 0f3F3504F3;
	add.f32 	%f89, %f87, %f88;
	sub.f32 	%f90, %f88, %f87;
	sub.f32 	%f91, %f64, %f89;
	sub.f32 	%f92, %f65, %f90;
	add.f32 	%f93, %f64, %f89;
	add.f32 	%f94, %f65, %f90;
	mul.f32 	%f95, %f69, 0fBF3504F3;
	mul.f32 	%f96, %f70, 0f3F3504F3;
	add.f32 	%f97, %f96, %f95;
	sub.f32 	%f98, %f95, %f96;
	sub.f32 	%f99, %f62, %f97;
	sub.f32 	%f100, %f63, %f98;
	add.f32 	%f101, %f62, %f97;
	add.f32 	%f102, %f63, %f98;
	bar.sync 	0;
	shl.b32 	%r9, %r1, 3;
	shr.u32 	%r10, %r1, 1;
	and.b32  	%r11, %r9, 8;
	mad.lo.s32 	%r12, %r10, 17, %r11;
	shl.b32 	%r13, %r12, 3;
	mov.u32 	%r14, shared;
	add.s32 	%r15, %r14, %r13;
	st.shared.v2.f32 	[%r15], {%f78, %f79};
	or.b32  	%r16, %r9, 1;
	and.b32  	%r17, %r16, 9;
	shr.u32 	%r18, %r9, 4;
	mul.lo.s32 	%r19, %r18, 17;
	add.s32 	%r20, %r19, %r17;
	shl.b32 	%r21, %r20, 3;
	add.s32 	%r22, %r14, %r21;
	st.shared.v2.f32 	[%r22], {%f93, %f94};
	or.b32  	%r23, %r9, 2;
	and.b32  	%r24, %r23, 10;
	add.s32 	%r25, %r19, %r24;
	shl.b32 	%r26, %r25, 3;
	add.s32 	%r27, %r14, %r26;
	st.shared.v2.f32 	[%r27], {%f85, %f86};
	or.b32  	%r28, %r9, 3;
	and.b32  	%r29, %r28, 11;
	add.s32 	%r30, %r19, %r29;
	shl.b32 	%r31, %r30, 3;
	add.s32 	%r32, %r14, %r31;
	st.shared.v2.f32 	[%r32], {%f101, %f102};
	or.b32  	%r33, %r9, 4;
	and.b32  	%r34, %r33, 12;
	add.s32 	%r35, %r19, %r34;
	shl.b32 	%r36, %r35, 3;
	add.s32 	%r37, %r14, %r36;
	st.shared.v2.f32 	[%r37], {%f76, %f77};
	or.b32  	%r38, %r9, 5;
	and.b32  	%r39, %r38, 13;
	add.s32 	%r40, %r19, %r39;
	shl.b32 	%r41, %r40, 3;
	add.s32 	%r42, %r14, %r41;
	st.shared.v2.f32 	[%r42], {%f91, %f92};
	or.b32  	%r43, %r9, 6;
	and.b32  	%r44, %r43, 14;
	add.s32 	%r45, %r19, %r44;
	shl.b32 	%r46, %r45, 3;
	add.s32 	%r47, %r14, %r46;
	st.shared.v2.f32 	[%r47], {%f83, %f84};
	add.s32 	%r48, %r18, %r9;
	shl.b32 	%r49, %r48, 3;
	add.s32 	%r50, %r14, %r49;
	st.shared.v2.f32 	[%r50+56], {%f99, %f100};
	bar.sync 	0;
	and.b32  	%r51, %r1, 7;
	cvt.rn.f32.u32 	%f103, %r51;
	mul.f32 	%f104, %f103, 0fBEC90FDB;
	shr.u32 	%r52, %r1, 4;
	add.s32 	%r53, %r52, %r1;
	shl.b32 	%r54, %r53, 3;
	add.s32 	%r55, %r14, %r54;
	ld.shared.v2.f32 	{%f105, %f106}, [%r55];
	shr.u32 	%r56, %r2, 4;
	and.b32  	%r57, %r1, 15;
	mad.lo.s32 	%r58, %r56, 17, %r57;
	shl.b32 	%r59, %r58, 3;
	add.s32 	%r60, %r14, %r59;
	ld.shared.v2.f32 	{%f107, %f108}, [%r60];
	shr.u32 	%r61, %r3, 4;
	mad.lo.s32 	%r62, %r61, 17, %r57;
	shl.b32 	%r63, %r62, 3;
	add.s32 	%r64, %r14, %r63;
	ld.shared.v2.f32 	{%f109, %f110}, [%r64];
	shr.u32 	%r65, %r4, 4;
	mad.lo.s32 	%r66, %r65, 17, %r57;
	shl.b32 	%r67, %r66, 3;
	add.s32 	%r68, %r14, %r67;
	ld.shared.v2.f32 	{%f111, %f112}, [%r68];
	shr.u32 	%r69, %r5, 4;
	mad.lo.s32 	%r70, %r69, 17, %r57;
	shl.b32 	%r71, %r70, 3;
	add.s32 	%r72, %r14, %r71;
	ld.shared.v2.f32 	{%f113, %f114}, [%r72];
	shr.u32 	%r73, %r6, 4;
	mad.lo.s32 	%r74, %r73, 17, %r57;
	shl.b32 	%r75, %r74, 3;
	add.s32 	%r76, %r14, %r75;
	ld.shared.v2.f32 	{%f115, %f116}, [%r76];
	shr.u32 	%r77, %r7, 4;
	mad.lo.s32 	%r78, %r77, 17, %r57;
	shl.b32 	%r79, %r78, 3;
	add.s32 	%r80, %r14, %r79;
	ld.shared.v2.f32 	{%f117, %f118}, [%r80];
	shr.u32 	%r81, %r8, 4;
	mad.lo.s32 	%r82, %r81, 17, %r57;
	shl.b32 	%r83, %r82, 3;
	add.s32 	%r84, %r14, %r83;
	ld.shared.v2.f32 	{%f119, %f120}, [%r84];
	cos.approx.f32 	%f121, %f104;
	sin.approx.f32 	%f122, %f104;
	mul.f32 	%f123, %f113, %f121;
	mul.f32 	%f124, %f114, %f122;
	sub.f32 	%f125, %f123, %f124;
	mul.f32 	%f126, %f113, %f122;
	fma.rn.f32 	%f127, %f114, %f121, %f126;
	sub.f32 	%f128, %f105, %f125;
	sub.f32 	%f129, %f106, %f127;
	add.f32 	%f130, %f105, %f125;
	add.f32 	%f131, %f106, %f127;
	mul.f32 	%f132, %f115, %f121;
	mul.f32 	%f133, %f116, %f122;
	sub.f32 	%f134, %f132, %f133;
	mul.f32 	%f135, %f115, %f122;
	fma.rn.f32 	%f136, %f116, %f121, %f135;
	sub.f32 	%f137, %f107, %f134;
	sub.f32 	%f138, %f108, %f136;
	add.f32 	%f139, %f107, %f134;
	add.f32 	%f140, %f108, %f136;
	mul.f32 	%f141, %f117, %f121;
	mul.f32 	%f142, %f118, %f122;
	sub.f32 	%f143, %f141, %f142;
	mul.f32 	%f144, %f117, %f122;
	fma.rn.f32 	%f145, %f118, %f121, %f144;
	sub.f32 	%f146, %f109, %f143;
	sub.f32 	%f147, %f110, %f145;
	add.f32 	%f148, %f109, %f143;
	add.f32 	%f149, %f110, %f145;
	mul.f32 	%f150, %f119, %f121;
	mul.f32 	%f151, %f120, %f122;
	sub.f32 	%f152, %f150, %f151;
	mul.f32 	%f153, %f119, %f122;
	fma.rn.f32 	%f154, %f120, %f121, %f153;
	sub.f32 	%f155, %f111, %f152;
	sub.f32 	%f156, %f112, %f154;
	add.f32 	%f157, %f111, %f152;
	add.f32 	%f158, %f112, %f154;
	mul.f32 	%f159, %f104, 0f3F000000;
	cos.approx.f32 	%f160, %f159;
	sin.approx.f32 	%f161, %f159;
	mul.f32 	%f162, %f160, %f148;
	mul.f32 	%f163, %f161, %f149;
	sub.f32 	%f164, %f162, %f163;
	mul.f32 	%f165, %f161, %f148;
	fma.rn.f32 	%f166, %f160, %f149, %f165;
	sub.f32 	%f167, %f130, %f164;
	sub.f32 	%f168, %f131, %f166;
	add.f32 	%f169, %f130, %f164;
	add.f32 	%f170, %f131, %f166;
	mul.f32 	%f171, %f160, %f157;
	mul.f32 	%f172, %f161, %f158;
	sub.f32 	%f173, %f171, %f172;
	mul.f32 	%f174, %f161, %f157;
	fma.rn.f32 	%f175, %f160, %f158, %f174;
	sub.f32 	%f176, %f139, %f173;
	sub.f32 	%f177, %f140, %f175;
	add.f32 	%f178, %f139, %f173;
	add.f32 	%f179, %f140, %f175;
	mul.f32 	%f180, %f160, %f147;
	fma.rn.f32 	%f181, %f161, %f146, %f180;
	mul.f32 	%f182, %f161, %f147;
	mul.f32 	%f183, %f160, %f146;
	sub.f32 	%f184, %f182, %f183;
	sub.f32 	%f185, %f128, %f181;
	sub.f32 	%f186, %f129, %f184;
	add.f32 	%f187, %f128, %f181;
	add.f32 	%f188, %f129, %f184;
	mul.f32 	%f189, %f160, %f156;
	fma.rn.f32 	%f190, %f161, %f155, %f189;
	mul.f32 	%f191, %f161, %f156;
	mul.f32 	%f192, %f160, %f155;
	sub.f32 	%f193, %f191, %f192;
	sub.f32 	%f194, %f137, %f190;
	sub.f32 	%f195, %f138, %f193;
	add.f32 	%f196, %f137, %f190;
	add.f32 	%f197, %f138, %f193;
	mul.f32 	%f198, %f104, 0f3E800000;
	cos.approx.f32 	%f199, %f198;
	sin.approx.f32 	%f200, %f198;
	mul.f32 	%f201, %f199, %f178;
	mul.f32 	%f202, %f200, %f179;
	sub.f32 	%f203, %f201, %f202;
	mul.f32 	%f204, %f200, %f178;
	fma.rn.f32 	%f205, %f199, %f179, %f204;
	sub.f32 	%f206, %f169, %f203;
	sub.f32 	%f207, %f170, %f205;
	add.f32 	%f208, %f169, %f203;
	add.f32 	%f209, %f170, %f205;
	mul.f32 	%f210, %f199, %f177;
	fma.rn.f32 	%f211, %f200, %f176, %f210;
	mul.f32 	%f212, %f200, %f177;
	mul.f32 	%f213, %f199, %f176;
	sub.f32 	%f214, %f212, %f213;
	sub.f32 	%f215, %f167, %f211;
	sub.f32 	%f216, %f168, %f214;
	add.f32 	%f217, %f167, %f211;
	add.f32 	%f218, %f168, %f214;
	mul.f32 	%f219, %f199, 0f3F3504F3;
	mul.f32 	%f220, %f200, 0f3F3504F3;
	add.f32 	%f221, %f219, %f220;
	sub.f32 	%f222, %f220, %f219;
	mul.f32 	%f223, %f196, %f221;
	mul.f32 	%f224, %f197, %f222;
	sub.f32 	%f225, %f223, %f224;
	mul.f32 	%f226, %f196, %f222;
	fma.rn.f32 	%f227, %f197, %f221, %f226;
	sub.f32 	%f228, %f187, %f225;
	sub.f32 	%f229, %f188, %f227;
	add.f32 	%f230, %f187, %f225;
	add.f32 	%f231, %f188, %f227;
	mul.f32 	%f232, %f221, %f195;
	fma.rn.f32 	%f233, %f194, %f222, %f232;
	mul.f32 	%f234, %f195, %f222;
	mul.f32 	%f235, %f221, %f194;
	sub.f32 	%f236, %f234, %f235;
	sub.f32 	%f237, %f185, %f233;
	sub.f32 	%f238, %f186, %f236;
	add.f32 	%f239, %f185, %f233;
	add.f32 	%f240, %f186, %f236;
	bar.sync 	0;
	and.b32  	%r85, %r9, 192;
	or.b32  	%r86, %r85, %r51;
	shr.u32 	%r87, %r85, 4;
	mad.lo.s32 	%r88, %r87, 17, %r51;
	shl.b32 	%r89, %r88, 3;
	add.s32 	%r90, %r14, %r89;
	st.shared.v2.f32 	[%r90], {%f208, %f209};
	add.s32 	%r91, %r87, %r86;
	shl.b32 	%r92, %r91, 3;
	add.s32 	%r93, %r14, %r92;
	st.shared.v2.f32 	[%r93+64], {%f230, %f231};
	or.b32  	%r94, %r87, 1;
	mad.lo.s32 	%r95, %r94, 17, %r51;
	shl.b32 	%r96, %r95, 3;
	add.s32 	%r97, %r14, %r96;
	st.shared.v2.f32 	[%r97], {%f217, %f218};
	add.s32 	%r98, %r94, %r86;
	shl.b32 	%r99, %r98, 3;
	add.s32 	%r100, %r14, %r99;
	st.shared.v2.f32 	[%r100+192], {%f239, %f240};
	or.b32  	%r101, %r87, 2;
	mad.lo.s32 	%r102, %r101, 17, %r51;
	shl.b32 	%r103, %r102, 3;
	add.s32 	%r104, %r14, %r103;
	st.shared.v2.f32 	[%r104], {%f206, %f207};
	add.s32 	%r105, %r101, %r86;
	shl.b32 	%r106, %r105, 3;
	add.s32 	%r107, %r14, %r106;
	st.shared.v2.f32 	[%r107+320], {%f228, %f229};
	or.b32  	%r108, %r87, 3;
	mad.lo.s32 	%r109, %r108, 17, %r51;
	shl.b32 	%r110, %r109, 3;
	add.s32 	%r111, %r14, %r110;
	st.shared.v2.f32 	[%r111], {%f215, %f216};
	add.s32 	%r112, %r108, %r86;
	shl.b32 	%r113, %r112, 3;
	add.s32 	%r114, %r14, %r113;
	st.shared.v2.f32 	[%r114+448], {%f237, %f238};
	bar.sync 	0;
	cvt.rn.f32.u32 	%f241, %r1;
	mul.f32 	%f242, %f241, 0fBD490FDB;
	ld.shared.v2.f32 	{%f243, %f244}, [%r55];
	ld.shared.v2.f32 	{%f245, %f246}, [%r64];
	ld.shared.v2.f32 	{%f247, %f248}, [%r72];
	ld.shared.v2.f32 	{%f249, %f250}, [%r80];
	ld.shared.v2.f32 	{%f251, %f252}, [%r60];
	ld.shared.v2.f32 	{%f253, %f254}, [%r68];
	ld.shared.v2.f32 	{%f255, %f256}, [%r76];
	ld.shared.v2.f32 	{%f257, %f258}, [%r84];
	cos.approx.f32 	%f259, %f242;
	sin.approx.f32 	%f260, %f242;
	mul.f32 	%f261, %f247, %f259;
	mul.f32 	%f262, %f248, %f260;
	sub.f32 	%f263, %f261, %f262;
	mul.f32 	%f264, %f247, %f260;
	fma.rn.f32 	%f265, %f248, %f259, %f264;
	sub.f32 	%f266, %f243, %f263;
	sub.f32 	%f267, %f244, %f265;
	add.f32 	%f268, %f243, %f263;
	add.f32 	%f269, %f244, %f265;
	mul.f32 	%f270, %f249, %f259;
	mul.f32 	%f271, %f250, %f260;
	sub.f32 	%f272, %f270, %f271;
	mul.f32 	%f273, %f249, %f260;
	fma.rn.f32 	%f274, %f250, %f259, %f273;
	sub.f32 	%f275, %f245, %f272;
	sub.f32 	%f276, %f246, %f274;
	add.f32 	%f277, %f245, %f272;
	add.f32 	%f278, %f246, %f274;
	mul.f32 	%f279, %f242, 0f3F000000;
	cos.approx.f32 	%f280, %f279;
	sin.approx.f32 	%f281, %f279;
	mul.f32 	%f282, %f280, %f277;
	mul.f32 	%f283, %f281, %f278;
	sub.f32 	%f284, %f282, %f283;
	mul.f32 	%f285, %f281, %f277;
	fma.rn.f32 	%f286, %f280, %f278, %f285;
	sub.f32 	%f287, %f268, %f284;
	sub.f32 	%f288, %f269, %f286;
	add.f32 	%f289, %f268, %f284;
	add.f32 	%f290, %f269, %f286;
	mul.f32 	%f291, %f280, %f276;
	fma.rn.f32 	%f292, %f281, %f275, %f291;
	mul.f32 	%f293, %f281, %f276;
	mul.f32 	%f294, %f280, %f275;
	sub.f32 	%f295, %f293, %f294;
	sub.f32 	%f296, %f266, %f292;
	sub.f32 	%f297, %f267, %f295;
	add.f32 	%f298, %f266, %f292;
	add.f32 	%f299, %f267, %f295;
	cvt.rn.f32.u32 	%f300, %r2;
	mul.f32 	%f301, %f300, 0fBD490FDB;
	cos.approx.f32 	%f302, %f301;
	sin.approx.f32 	%f303, %f301;
	mul.f32 	%f304, %f255, %f302;
	mul.f32 	%f305, %f256, %f303;
	sub.f32 	%f306, %f304, %f305;
	mul.f32 	%f307, %f255, %f303;
	fma.rn.f32 	%f308, %f256, %f302, %f307;
	sub.f32 	%f309, %f251, %f306;
	sub.f32 	%f310, %f252, %f308;
	add.f32 	%f311, %f251, %f306;
	add.f32 	%f312, %f252, %f308;
	mul.f32 	%f313, %f257, %f302;
	mul.f32 	%f314, %f258, %f303;
	sub.f32 	%f315, %f313, %f314;
	mul.f32 	%f316, %f257, %f303;
	fma.rn.f32 	%f317, %f258, %f302, %f316;
	sub.f32 	%f318, %f253, %f315;
	sub.f32 	%f319, %f254, %f317;
	add.f32 	%f320, %f253, %f315;
	add.f32 	%f321, %f254, %f317;
	mul.f32 	%f322, %f301, 0f3F000000;
	cos.approx.f32 	%f323, %f322;
	sin.approx.f32 	%f324, %f322;
	mul.f32 	%f325, %f323, %f320;
	mul.f32 	%f326, %f324, %f321;
	sub.f32 	%f327, %f325, %f326;
	mul.f32 	%f328, %f324, %f320;
	fma.rn.f32 	%f329, %f323, %f321, %f328;
	sub.f32 	%f330, %f311, %f327;
	sub.f32 	%f331, %f312, %f329;
	add.f32 	%f332, %f311, %f327;
	add.f32 	%f333, %f312, %f329;
	mul.f32 	%f334, %f323, %f319;
	fma.rn.f32 	%f335, %f324, %f318, %f334;
	mul.f32 	%f336, %f324, %f319;
	mul.f32 	%f337, %f323, %f318;
	sub.f32 	%f338, %f336, %f337;
	sub.f32 	%f339, %f309, %f335;
	sub.f32 	%f340, %f310, %f338;
	add.f32 	%f341, %f309, %f335;
	add.f32 	%f342, %f310, %f338;
	add.s64 	%rd7, %rd3, %rd5;
	st.global.v2.f32 	[%rd7], {%f289, %f290};
	st.global.v2.f32 	[%rd7+256], {%f332, %f333};
	st.global.v2.f32 	[%rd7+512], {%f298, %f299};
	st.global.v2.f32 	[%rd7+768], {%f341, %f342};
	st.global.v2.f32 	[%rd7+1024], {%f287, %f288};
	st.global.v2.f32 	[%rd7+1280], {%f330, %f331};
	st.global.v2.f32 	[%rd7+1536], {%f296, %f297};
	st.global.v2.f32 	[%rd7+1792], {%f339, %f340};
	ret;

}


// ===== COMPILED SASS (sm_100) =====

	.target	sm_100

	.elftype	@"ET_EXEC"


//--------------------- .note.nv.tkinfo           --------------------------
	.section	.note.nv.tkinfo,"",@"SHT_NOTE"
	.sectionflags	@"SHF_NOTE_NV_TKINFO"
	.tkinfo
        /*0018*/ 	.word	0x00000002
        /*0030*/ 	.string	""
        /*0030*/ 	.string	"ptxas"
        /*0030*/ 	.string	"Cuda compilation tools, release 13.0, V13.0.88"
        /*0030*/ 	.string	"Build cuda_13.0.r13.0/compiler.36424714_0"
        /*0030*/ 	.string	"-arch sm_100 -m 64 "



//--------------------- .note.nv.cuinfo           --------------------------
	.section	.note.nv.cuinfo,"",@"SHT_NOTE"
	.sectionflags	@"SHF_NOTE_NV_CUINFO"
        /*0018*/ 	.short	0x0002
        /*001a*/ 	.short	0x0064
        /*001c*/ 	.short	0x0082
	.zero		2


//--------------------- .nv.info                  --------------------------
	.section	.nv.info,"",@"SHT_CUDA_INFO"
	.align	4


	//----- nvinfo : EIATTR_REGCOUNT
	.align		4
        /*0000*/ 	.byte	0x04, 0x2f
        /*0002*/ 	.short	(.L_1 - .L_0)
	.align		4
.L_0:
        /*0004*/ 	.word	index@(VkFFT_main_logN8)
        /*0008*/ 	.word	0x00000029


	//----- nvinfo : EIATTR_FRAME_SIZE
	.align		4
.L_1:
        /*000c*/ 	.byte	0x04, 0x11
        /*000e*/ 	.short	(.L_3 - .L_2)
	.align		4
.L_2:
        /*0010*/ 	.word	index@(VkFFT_main_logN8)
        /*0014*/ 	.word	0x00000000


	//----- nvinfo : EIATTR_MIN_STACK_SIZE
	.align		4
.L_3:
        /*0018*/ 	.byte	0x04, 0x12
        /*001a*/ 	.short	(.L_5 - .L_4)
	.align		4
.L_4:
        /*001c*/ 	.word	index@(VkFFT_main_logN8)
        /*0020*/ 	.word	0x00000000
.L_5:


//--------------------- .nv.compat                --------------------------
	.section	.nv.compat,"",@"SHT_CUDA_COMPAT_INFO"
	.align	4
        /*0000*/ 	.byte	0x02, 0x09, 0x00, 0x00, 0x02, 0x02, 0x01, 0x00, 0x02, 0x05, 0x05, 0x00, 0x03, 0x07, 0x01, 0x01
        /*0010*/ 	.byte	0x02, 0x03, 0x00, 0x00, 0x02, 0x06, 0x01, 0x00, 0x04, 0x0b, 0x08, 0x00, 0x09, 0x00, 0x00, 0x00
        /*0020*/ 	.byte	0x00, 0x00, 0x00, 0x00


//--------------------- .nv.info.VkFFT_main_logN8 --------------------------
	.section	.nv.info.VkFFT_main_logN8,"",@"SHT_CUDA_INFO"
	.sectionflags	@""
	.align	4


	//----- nvinfo : EIATTR_CUDA_API_VERSION
	.align		4
        /*0000*/ 	.byte	0x04, 0x37
        /*0002*/ 	.short	(.L_7 - .L_6)
.L_6:
        /*0004*/ 	.word	0x00000082


	//----- nvinfo : EIATTR_KPARAM_INFO
	.align		4
.L_7:
        /*0008*/ 	.byte	0x04, 0x17
        /*000a*/ 	.short	(.L_9 - .L_8)
.L_8:
        /*000c*/ 	.word	0x00000000
        /*0010*/ 	.short	0x0001
        /*0012*/ 	.short	0x0008
        /*0014*/ 	.byte	0x00, 0xf5, 0x21, 0x00


	//----- nvinfo : EIATTR_KPARAM_INFO
	.align		4
.L_9:
        /*0018*/ 	.byte	0x04, 0x17
        /*001a*/ 	.short	(.L_11 - .L_10)
.L_10:
        /*001c*/ 	.word	0x00000000
        /*0020*/ 	.short	0x0000
        /*0022*/ 	.short	0x0000
        /*0024*/ 	.byte	0x00, 0xf5, 0x21, 0x00


	//----- nvinfo : EIATTR_SPARSE_MMA_MASK
	.align		4
.L_11:
        /*0028*/ 	.byte	0x03, 0x50
        /*002a*/ 	.short	0x0000


	//----- nvinfo : EIATTR_MAXREG_COUNT
	.align		4
        /*002c*/ 	.byte	0x03, 0x1b
        /*002e*/ 	.short	0x00ff


	//----- nvinfo : EIATTR_NUM_BARRIERS
	.align		4
        /*0030*/ 	.byte	0x02, 0x4c
        /*0032*/ 	.byte	0x01
	.zero		1


	//----- nvinfo : EIATTR_MERCURY_ISA_VERSION
	.align		4
        /*0034*/ 	.byte	0x03, 0x5f
        /*0036*/ 	.short	0x0101


	//----- nvinfo : EIATTR_VRC_CTA_INIT_COUNT
	.align		4
        /*0038*/ 	.byte	0x02, 0x4a
	.zero		1
	.zero		1


	//----- nvinfo : EIATTR_EXIT_INSTR_OFFSETS
	.align		4
        /*003c*/ 	.byte	0x04, 0x1c
        /*003e*/ 	.short	(.L_13 - .L_12)


	//   ....[0]....
.L_12:
        /*0040*/ 	.word	0x00001910


	//----- nvinfo : EIATTR_MAX_THREADS
	.align		4
.L_13:
        /*0044*/ 	.byte	0x04, 0x05
        /*0046*/ 	.short	(.L_15 - .L_14)
.L_14:
        /*0048*/ 	.word	0x00000020
        /*004c*/ 	.word	0x00000001
        /*0050*/ 	.word	0x00000001


	//----- nvinfo : EIATTR_CBANK_PARAM_SIZE
	.align		4
.L_15:
        /*0054*/ 	.byte	0x03, 0x19
        /*0056*/ 	.short	0x0010


	//----- nvinfo : EIATTR_PARAM_CBANK
	.align		4
        /*0058*/ 	.byte	0x04, 0x0a
        /*005a*/ 	.short	(.L_17 - .L_16)
	.align		4
.L_16:
        /*005c*/ 	.word	index@(.nv.constant0.VkFFT_main_logN8)
        /*0060*/ 	.short	0x0380
        /*0062*/ 	.short	0x0010


	//----- nvinfo : EIATTR_SW_WAR
	.align		4
.L_17:
        /*0064*/ 	.byte	0x04, 0x36
        /*0066*/ 	.short	(.L_19 - .L_18)
.L_18:
        /*0068*/ 	.word	0x00000008
.L_19:


//--------------------- .nv.callgraph             --------------------------
	.section	.nv.callgraph,"",@"SHT_CUDA_CALLGRAPH"
	.align	4
	.sectionentsize	8
	.align		4
        /*0000*/ 	.word	0x00000000
	.align		4
        /*0004*/ 	.word	0xffffffff
	.align		4
        /*0008*/ 	.word	0x00000000
	.align		4
        /*000c*/ 	.word	0xfffffffe
	.align		4
        /*0010*/ 	.word	0x00000000
	.align		4
        /*0014*/ 	.word	0xfffffffd
	.align		4
        /*0018*/ 	.word	0x00000000
	.align		4
        /*001c*/ 	.word	0xfffffffc


//--------------------- .text.VkFFT_main_logN8    --------------------------
	.section	.text.VkFFT_main_logN8,"ax",@progbits
	.align	128
        .global         VkFFT_main_logN8
        .type           VkFFT_main_logN8,@function
        .size           VkFFT_main_logN8,(.L_x_1 - VkFFT_main_logN8)
        .other          VkFFT_main_logN8,@"STO_CUDA_ENTRY STV_DEFAULT"
VkFFT_main_logN8:
.text.VkFFT_main_logN8:
[----:B------:R-:W-:Y:S01]  /*0000*/  LDC R1, c[0x0][0x37c] ;  /* 0x0000df00ff017b82 */ /* 0x000fe20000000800 */
[----:B------:R-:W0:Y:S07]  /*0010*/  S2R R8, SR_TID.X ;  /* 0x0000000000087919 */ /* 0x000e2e0000002100 */
[----:B------:R-:W0:Y:S01]  /*0020*/  LDC.64 R14, c[0x0][0x380] ;  /* 0x0000e000ff0e7b82 */ /* 0x000e220000000a00 */
[----:B------:R-:W1:Y:S01]  /*0030*/  LDCU.64 UR6, c[0x0][0x358] ;  /* 0x00006b00ff0677ac */ /* 0x000e620008000a00 */
[----:B0-----:R-:W-:-:S05]  /*0040*/  IMAD.WIDE.U32 R14, R8, 0x8, R14 ;  /* 0x00000008080e7825 */ /* 0x001fca00078e000e */
[----:B-1----:R-:W2:Y:S04]  /*0050*/  LDG.E.64 R4, desc[UR6][R14.64+0x400] ;  /* 0x000400060e047981 */ /* 0x002ea8000c1e1b00 */
[----:B------:R-:W3:Y:S04]  /*0060*/  LDG.E.64 R6, desc[UR6][R14.64+0x500] ;  /* 0x000500060e067981 */ /* 0x000ee8000c1e1b00 */
[----:B------:R-:W4:Y:S04]  /*0070*/  LDG.E.64 R16, desc[UR6][R14.64] ;  /* 0x000000060e107981 */ /* 0x000f28000c1e1b00 */
[----:B------:R-:W5:Y:S04]  /*0080*/  LDG.E.64 R20, desc[UR6][R14.64+0x600] ;  /* 0x000600060e147981 */ /* 0x000f68000c1e1b00 */
[----:B------:R-:W5:Y:S04]  /*0090*/  LDG.E.64 R12, desc[UR6][R14.64+0x100] ;  /* 0x000100060e0c7981 */ /* 0x000f68000c1e1b00 */
[----:B------:R-:W5:Y:S04]  /*00a0*/  LDG.E.64 R18, desc[UR6][R14.64+0x200] ;  /* 0x000200060e127981 */ /* 0x000f68000c1e1b00 */
[----:B------:R-:W5:Y:S04]  /*00b0*/  LDG.E.64 R2, desc[UR6][R14.64+0x700] ;  /* 0x000700060e027981 */ /* 0x000f68000c1e1b00 */
[----:B------:R0:W5:Y:S01]  /*00c0*/  LDG.E.64 R10, desc[UR6][R14.64+0x300] ;  /* 0x000300060e0a7981 */ /* 0x000162000c1e1b00 */
[----:B------:R-:W-:-:S02]  /*00d0*/  SHF.L.U32 R9, R8, 0x3, RZ ;  /* 0x0000000308097819 */ /* 0x000fc400000006ff */
[----:B------:R-:W-:Y:S02]  /*00e0*/  SHF.R.U32.HI R22, RZ, 0x1, R8 ;  /* 0x00000001ff167819 */ /* 0x000fe40000011608 */
[C---:B------:R-:W-:Y:S01]  /*00f0*/  LOP3.LUT R25, R9.reuse, 0x8, RZ, 0xc0, !PT ;  /* 0x0000000809197812 */ /* 0x040fe200078ec0ff */
[----:B------:R-:W1:Y:S01]  /*0100*/  S2UR UR5, SR_CgaCtaId ;  /* 0x00000000000579c3 */ /* 0x000e620000008800 */
[----:B------:R-:W-:Y:S01]  /*0110*/  UMOV UR4, 0x400 ;  /* 0x0000040000047882 */ /* 0x000fe20000000000 */
[C---:B------:R-:W-:Y:S02]  /*0120*/  IADD3 R24, PT, PT, R9.reuse, 0x2, RZ ;  /* 0x0000000209187810 */ /* 0x040fe40007ffe0ff */
[C---:B------:R-:W-:Y:S02]  /*0130*/  IADD3 R29, PT, PT, R9.reuse, 0x3, RZ ;  /* 0x00000003091d7810 */ /* 0x040fe40007ffe0ff */
[C---:B------:R-:W-:Y:S02]  /*0140*/  IADD3 R30, PT, PT, R9.reuse, 0x4, RZ ;  /* 0x00000004091e7810 */ /* 0x040fe40007ffe0ff */
[----:B------:R-:W-:-:S02]  /*0150*/  IADD3 R31, PT, PT, R9, 0x5, RZ ;  /* 0x00000005091f7810 */ /* 0x000fc40007ffe0ff */
[----:B------:R-:W-:Y:S01]  /*0160*/  LOP3.LUT R29, R29, 0xb, RZ, 0xc0, !PT ;  /* 0x0000000b1d1d7812 */ /* 0x000fe200078ec0ff */
[----:B-1----:R-:W-:Y:S01]  /*0170*/  ULEA UR4, UR5, UR4, 0x18 ;  /* 0x0000000405047291 */ /* 0x002fe2000f8ec0ff */
[----:B------:R-:W-:Y:S01]  /*0180*/  LOP3.LUT R31, R31, 0xd, RZ, 0xc0, !PT ;  /* 0x0000000d1f1f7812 */ /* 0x000fe200078ec0ff */
[----:B------:R-:W-:Y:S01]  /*0190*/  BAR.SYNC.DEFER_BLOCKING 0x0 ;  /* 0x0000000000007b1d */ /* 0x000fe20000010000 */
[----:B--2---:R-:W-:Y:S01]  /*01a0*/  FFMA R23, -RZ, R5, R4 ;  /* 0x00000005ff177223 */ /* 0x004fe20000000104 */
[----:B------:R-:W-:Y:S01]  /*01b0*/  FFMA R0, RZ, R4, R5 ;  /* 0x00000004ff007223 */ /* 0x000fe20000000005 */
[----:B------:R-:W-:Y:S02]  /*01c0*/  IMAD R4, R22, 0x11, R25 ;  /* 0x0000001116047824 */ /* 0x000fe400078e0219 */
[----:B---3--:R-:W-:Y:S01]  /*01d0*/  FFMA R5, -RZ, R7, R6 ;  /* 0x00000007ff057223 */ /* 0x008fe20000000106 */
[----:B------:R-:W-:Y:S01]  /*01e0*/  FFMA R6, RZ, R6, R7 ;  /* 0x00000006ff067223 */ /* 0x000fe20000000007 */
[C-C-:B----4-:R-:W-:Y:S01]  /*01f0*/  FADD R22, R16.reuse, -R23.reuse ;  /* 0x8000001710167221 */ /* 0x150fe20000000000 */
[----:B------:R-:W-:Y:S01]  /*0200*/  FADD R23, R16, R23 ;  /* 0x0000001710177221 */ /* 0x000fe20000000000 */
[C---:B------:R-:W-:Y:S01]  /*0210*/  FADD R16, R17.reuse, -R0 ;  /* 0x8000000011107221 */ /* 0x040fe20000000000 */
[----:B-----5:R-:W-:Y:S01]  /*0220*/  FFMA R7, -RZ, R21, R20 ;  /* 0x00000015ff077223 */ /* 0x020fe20000000114 */
[----:B0-----:R-:W-:Y:S01]  /*0230*/  FFMA R14, RZ, R20, R21 ;  /* 0x00000014ff0e7223 */ /* 0x001fe20000000015 */
[----:B------:R-:W-:Y:S01]  /*0240*/  FADD R17, R17, R0 ;  /* 0x0000000011117221 */ /* 0x000fe20000000000 */
[C-C-:B------:R-:W-:Y:S01]  /*0250*/  FADD R15, R12.reuse, -R5.reuse ;  /* 0x800000050c0f7221 */ /* 0x140fe20000000000 */
[----:B------:R-:W-:Y:S01]  /*0260*/  FADD R20, R12, R5 ;  /* 0x000000050c147221 */ /* 0x000fe20000000000 */
[C-C-:B------:R-:W-:Y:S01]  /*0270*/  FADD R5, R18.reuse, -R7.reuse ;  /* 0x8000000712057221 */ /* 0x140fe20000000000 */
[----:B------:R-:W-:Y:S01]  /*0280*/  FADD R0, R18, R7 ;  /* 0x0000000712007221 */ /* 0x000fe20000000000 */
[C-C-:B------:R-:W-:Y:S01]  /*0290*/  FADD R7, R19.reuse, R14.reuse ;  /* 0x0000000e13077221 */ /* 0x140fe20000000000 */
[----:B------:R-:W-:-:S03]  /*02a0*/  FADD R14, R19, -R14 ;  /* 0x8000000e130e7221 */ /* 0x000fc60000000000 */
[----:B------:R-:W-:Y:S01]  /*02b0*/  FFMA R12, -RZ, R7, R0 ;  /* 0x00000007ff0c7223 */ /* 0x000fe20000000100 */
[----:B------:R-:W-:Y:S01]  /*02c0*/  FFMA R0, RZ, R0, R7 ;  /* 0x00000000ff007223 */ /* 0x000fe20000000007 */
[C-C-:B------:R-:W-:Y:S01]  /*02d0*/  FADD R18, R13.reuse, -R6.reuse ;  /* 0x800000060d127221 */ /* 0x140fe20000000000 */
[----:B------:R-:W-:Y:S01]  /*02e0*/  FADD R19, R13, R6 ;  /* 0x000000060d137221 */ /* 0x000fe20000000000 */
[----:B------:R-:W-:Y:S01]  /*02f0*/  FFMA R21, RZ, R5, R14 ;  /* 0x00000005ff157223 */ /* 0x000fe2000000000e */
[C-C-:B------:R-:W-:Y:S01]  /*0300*/  FADD R6, R17.reuse, -R0.reuse ;  /* 0x8000000011067221 */ /* 0x140fe20000000000 */
[----:B------:R-:W-:Y:S01]  /*0310*/  FADD R13, R17, R0 ;  /* 0x00000000110d7221 */ /* 0x000fe20000000000 */
[----:B------:R-:W-:Y:S01]  /*0320*/  FFMA R17, -RZ, R3, R2 ;  /* 0x00000003ff117223 */ /* 0x000fe20000000102 */
[----:B------:R-:W-:Y:S01]  /*0330*/  FFMA R2, RZ, R2, R3 ;  /* 0x00000002ff027223 */ /* 0x000fe20000000003 */
[----:B------:R-:W-:Y:S01]  /*0340*/  FFMA R25, RZ, R14, -R5 ;  /* 0x0000000eff197223 */ /* 0x000fe20000000805 */
[C-C-:B------:R-:W-:Y:S01]  /*0350*/  FADD R7, R22.reuse, -R21.reuse ;  /* 0x8000001516077221 */ /* 0x140fe20000000000 */
[----:B------:R-:W-:Y:S01]  /*0360*/  FADD R14, R22, R21 ;  /* 0x00000015160e7221 */ /* 0x000fe20000000000 */
[C-C-:B------:R-:W-:Y:S01]  /*0370*/  FADD R21, R10.reuse, -R17.reuse ;  /* 0x800000110a157221 */ /* 0x140fe20000000000 */
[----:B------:R-:W-:Y:S01]  /*0380*/  FADD R0, R10, R17 ;  /* 0x000000110a007221 */ /* 0x000fe20000000000 */
[C-C-:B------:R-:W-:Y:S01]  /*0390*/  FADD R17, R11.reuse, R2.reuse ;  /* 0x000000020b117221 */ /* 0x140fe20000000000 */
[----:B------:R-:W-:Y:S01]  /*03a0*/  FADD R10, R11, -R2 ;  /* 0x800000020b0a7221 */ /* 0x000fe20000000000 */
[C-C-:B------:R-:W-:Y:S01]  /*03b0*/  FADD R2, R16.reuse, -R25.reuse ;  /* 0x8000001910027221 */ /* 0x140fe20000000000 */
[----:B------:R-:W-:Y:S01]  /*03c0*/  FADD R3, R16, R25 ;  /* 0x0000001910037221 */ /* 0x000fe20000000000 */
[----:B------:R-:W-:Y:S01]  /*03d0*/  FFMA R11, -RZ, R17, R0 ;  /* 0x00000011ff0b7223 */ /* 0x000fe20000000100 */
[----:B------:R-:W-:Y:S01]  /*03e0*/  FFMA R16, RZ, R0, R17 ;  /* 0x00000000ff107223 */ /* 0x000fe20000000011 */
[----:B------:R-:W-:Y:S01]  /*03f0*/  FFMA R22, RZ, R21, R10 ;  /* 0x00000015ff167223 */ /* 0x000fe2000000000a */
[----:B------:R-:W-:Y:S01]  /*0400*/  FFMA R21, RZ, R10, -R21 ;  /* 0x0000000aff157223 */ /* 0x000fe20000000815 */
[C-C-:B------:R-:W-:Y:S01]  /*0410*/  FADD R10, R20.reuse, -R11.reuse ;  /* 0x8000000b140a7221 */ /* 0x140fe20000000000 */
[----:B------:R-:W-:Y:S01]  /*0420*/  FADD R0, R20, R11 ;  /* 0x0000000b14007221 */ /* 0x000fe20000000000 */
[C-C-:B------:R-:W-:Y:S01]  /*0430*/  FADD R11, R19.reuse, -R16.reuse ;  /* 0x80000010130b7221 */ /* 0x140fe20000000000 */
[----:B------:R-:W-:Y:S01]  /*0440*/  FADD R19, R19, R16 ;  /* 0x0000001013137221 */ /* 0x000fe20000000000 */
[C-C-:B------:R-:W-:Y:S01]  /*0450*/  FADD R16, R15.reuse, -R22.reuse ;  /* 0x800000160f107221 */ /* 0x140fe20000000000 */
[----:B------:R-:W-:Y:S01]  /*0460*/  FADD R22, R15, R22 ;  /* 0x000000160f167221 */ /* 0x000fe20000000000 */
[C-C-:B------:R-:W-:Y:S01]  /*0470*/  FADD R15, R18.reuse, -R21.reuse ;  /* 0x80000015120f7221 */ /* 0x140fe20000000000 */
[----:B------:R-:W-:Y:S01]  /*0480*/  FADD R18, R18, R21 ;  /* 0x0000001512127221 */ /* 0x000fe20000000000 */
[----:B------:R-:W-:Y:S01]  /*0490*/  FFMA R17, -RZ, R19, R0 ;  /* 0x00000013ff117223 */ /* 0x000fe20000000100 */
[----:B------:R-:W-:Y:S01]  /*04a0*/  FFMA R20, RZ, R0, R19 ;  /* 0x00000000ff147223 */ /* 0x000fe20000000013 */
[----:B------:R-:W-:Y:S01]  /*04b0*/  IADD3 R21, PT, PT, R9, 0x1, RZ ;  /* 0x0000000109157810 */ /* 0x000fe20007ffe0ff */
[----:B------:R-:W-:Y:S01]  /*04c0*/  FMUL R19, R18, 0.70710676908493041992 ;  /* 0x3f3504f312137820 */ /* 0x000fe20000400000 */
[C-C-:B------:R-:W-:Y:S01]  /*04d0*/  FADD R5, R23.reuse, -R12.reuse ;  /* 0x8000000c17057221 */ /* 0x140fe20000000000 */
[----:B------:R-:W-:Y:S01]  /*04e0*/  FMUL R18, R16, -0.70710676908493041992 ;  /* 0xbf3504f310127820 */ /* 0x000fe20000400000 */
[----:B------:R-:W-:Y:S01]  /*04f0*/  FADD R12, R23, R12 ;  /* 0x0000000c170c7221 */ /* 0x000fe20000000000 */
[----:B------:R-:W-:Y:S01]  /*0500*/  LOP3.LUT R23, R21, 0x9, RZ, 0xc0, !PT ;  /* 0x0000000915177812 */ /* 0x000fe200078ec0ff */
[C-C-:B------:R-:W-:Y:S01]  /*0510*/  FFMA R21, R22.reuse, 0.70710676908493041992, R19.reuse ;  /* 0x3f3504f316157823 */ /* 0x140fe20000000013 */
[----:B------:R-:W-:Y:S01]  /*0520*/  FFMA R16, R22, -0.70710676908493041992, R19 ;  /* 0xbf3504f316107823 */ /* 0x000fe20000000013 */
[C-C-:B------:R-:W-:Y:S01]  /*0530*/  FFMA R26, R15.reuse, 0.70710676908493041992, R18.reuse ;  /* 0x3f3504f30f1a7823 */ /* 0x140fe20000000012 */
[----:B------:R-:W-:Y:S01]  /*0540*/  FFMA R27, R15, -0.70710676908493041992, R18 ;  /* 0xbf3504f30f1b7823 */ /* 0x000fe20000000012 */
[----:B------:R-:W-:Y:S01]  /*0550*/  FFMA R0, RZ, R10, R11 ;  /* 0x0000000aff007223 */ /* 0x000fe2000000000b */
[----:B------:R-:W-:Y:S01]  /*0560*/  LEA R4, R4, UR4, 0x3 ;  /* 0x0000000404047c11 */ /* 0x000fe2000f8e18ff */
[----:B------:R-:W-:Y:S01]  /*0570*/  FADD R18, R12, R17 ;  /* 0x000000110c127221 */ /* 0x000fe20000000000 */
[----:B------:R-:W-:Y:S01]  /*0580*/  FADD R19, R13, R20 ;  /* 0x000000140d137221 */ /* 0x000fe20000000000 */
[----:B------:R-:W-:Y:S01]  /*0590*/  FFMA R11, RZ, R11, -R10 ;  /* 0x0000000bff0b7223 */ /* 0x000fe2000000080a */
[----:B------:R-:W-:-:S02]  /*05a0*/  SHF.R.U32.HI R10, RZ, 0x4, R9 ;  /* 0x00000004ff0a7819 */ /* 0x000fc40000011609 */
[----:B------:R-:W-:Y:S01]  /*05b0*/  LOP3.LUT R25, R24, 0xa, RZ, 0xc0, !PT ;  /* 0x0000000a18197812 */ /* 0x000fe200078ec0ff */
[----:B------:R0:W-:Y:S01]  /*05c0*/  STS.64 [R4], R18 ;  /* 0x0000001204007388 */ /* 0x0001e20000000a00 */
[----:B------:R-:W-:Y:S01]  /*05d0*/  FADD R12, R12, -R17 ;  /* 0x800000110c0c7221 */ /* 0x000fe20000000000 */
[----:B------:R-:W-:Y:S02]  /*05e0*/  IMAD R23, R10, 0x11, R23 ;  /* 0x000000110a177824 */ /* 0x000fe400078e0217 */
[----:B------:R-:W-:Y:S01]  /*05f0*/  FADD R24, R14, R21 ;  /* 0x000000150e187221 */ /* 0x000fe20000000000 */
[----:B------:R-:W-:Y:S01]  /*0600*/  IMAD R25, R10, 0x11, R25 ;  /* 0x000000110a197824 */ /* 0x000fe200078e0219 */
[----:B------:R-:W-:Y:S01]  /*0610*/  LOP3.LUT R17, R30, 0xc, RZ, 0xc0, !PT ;  /* 0x0000000c1e117812 */ /* 0x000fe200078ec0ff */
[----:B------:R-:W-:Y:S01]  /*0620*/  FADD R14, R14, -R21 ;  /* 0x800000150e0e7221 */ /* 0x000fe20000000000 */
[----:B0-----:R-:W-:Y:S01]  /*0630*/  IADD3 R4, PT, PT, R9, 0x6, RZ ;  /* 0x0000000609047810 */ /* 0x001fe20007ffe0ff */
[----:B------:R-:W-:Y:S01]  /*0640*/  IMAD R29, R10, 0x11, R29 ;  /* 0x000000110a1d7824 */ /* 0x000fe200078e021d */
[----:B------:R-:W-:-:S02]  /*0650*/  LEA R28, R25, UR4, 0x3 ;  /* 0x00000004191c7c11 */ /* 0x000fc4000f8e18ff */
[----:B------:R-:W-:Y:S01]  /*0660*/  LOP3.LUT R21, R4, 0xe, RZ, 0xc0, !PT ;  /* 0x0000000e04157812 */ /* 0x000fe200078ec0ff */
[----:B------:R-:W-:Y:S01]  /*0670*/  FADD R25, R3, R16 ;  /* 0x0000001003197221 */ /* 0x000fe20000000000 */
[----:B------:R-:W-:Y:S01]  /*0680*/  LEA R15, R23, UR4, 0x3 ;  /* 0x00000004170f7c11 */ /* 0x000fe2000f8e18ff */
[C---:B------:R-:W-:Y:S02]  /*0690*/  IMAD R17, R10.reuse, 0x11, R17 ;  /* 0x000000110a117824 */ /* 0x040fe400078e0211 */
[C---:B------:R-:W-:Y:S02]  /*06a0*/  IMAD R31, R10.reuse, 0x11, R31 ;  /* 0x000000110a1f7824 */ /* 0x040fe400078e021f */
[----:B------:R-:W-:Y:S01]  /*06b0*/  FADD R22, R5, R0 ;  /* 0x0000000005167221 */ /* 0x000fe20000000000 */
[----:B------:R-:W-:Y:S02]  /*06c0*/  IMAD R21, R10, 0x11, R21 ;  /* 0x000000110a157824 */ /* 0x000fe400078e0215 */
[----:B------:R-:W-:Y:S01]  /*06d0*/  FADD R23, R6, R11 ;  /* 0x0000000b06177221 */ /* 0x000fe20000000000 */
[----:B------:R-:W-:Y:S01]  /*06e0*/  LEA R29, R29, UR4, 0x3 ;  /* 0x000000041d1d7c11 */ /* 0x000fe2000f8e18ff */
[----:B------:R-:W-:Y:S01]  /*06f0*/  FADD R18, R7, R26 ;  /* 0x0000001a07127221 */ /* 0x000fe20000000000 */
[----:B------:R-:W-:Y:S01]  /*0700*/  FADD R19, R2, R27 ;  /* 0x0000001b02137221 */ /* 0x000fe20000000000 */
[----:B------:R-:W-:Y:S01]  /*0710*/  IADD3 R10, PT, PT, R9, R10, RZ ;  /* 0x0000000a090a7210 */ /* 0x000fe20007ffe0ff */
[----:B------:R0:W-:Y:S01]  /*0720*/  STS.64 [R15], R24 ;  /* 0x000000180f007388 */ /* 0x0001e20000000a00 */
[----:B------:R-:W-:Y:S01]  /*0730*/  FADD R13, R13, -R20 ;  /* 0x800000140d0d7221 */ /* 0x000fe20000000000 */
[----:B------:R-:W-:Y:S01]  /*0740*/  LEA R17, R17, UR4, 0x3 ;  /* 0x0000000411117c11 */ /* 0x000fe2000f8e18ff */
[----:B------:R-:W-:Y:S01]  /*0750*/  FADD R4, R5, -R0 ;  /* 0x8000000005047221 */ /* 0x000fe20000000000 */
[----:B------:R-:W-:Y:S01]  /*0760*/  LEA R31, R31, UR4, 0x3 ;  /* 0x000000041f1f7c11 */ /* 0x000fe2000f8e18ff */
[----:B------:R-:W-:Y:S01]  /*0770*/  FADD R5, R6, -R11 ;  /* 0x8000000b06057221 */ /* 0x000fe20000000000 */
[----:B------:R-:W-:Y:S01]  /*0780*/  LEA R21, R21, UR4, 0x3 ;  /* 0x0000000415157c11 */ /* 0x000fe2000f8e18ff */
[----:B------:R1:W-:Y:S01]  /*0790*/  STS.64 [R28], R22 ;  /* 0x000000161c007388 */ /* 0x0003e20000000a00 */
[----:B------:R-:W-:Y:S01]  /*07a0*/  FADD R26, R7, -R26 ;  /* 0x8000001a071a7221 */ /* 0x000fe20000000000 */
[----:B------:R-:W-:Y:S01]  /*07b0*/  FADD R27, R2, -R27 ;  /* 0x8000001b021b7221 */ /* 0x000fe20000000000 */
[----:B------:R-:W-:Y:S01]  /*07c0*/  LEA R10, R10, UR4, 0x3 ;  /* 0x000000040a0a7c11 */ /* 0x000fe2000f8e18ff */
[----:B0-----:R-:W-:Y:S01]  /*07d0*/  FADD R15, R3, -R16 ;  /* 0x80000010030f7221 */ /* 0x001fe20000000000 */
[----:B------:R-:W-:Y:S04]  /*07e0*/  STS.64 [R29], R18 ;  /* 0x000000121d007388 */ /* 0x000fe80000000a00 */
[----:B------:R-:W-:Y:S04]  /*07f0*/  STS.64 [R17], R12 ;  /* 0x0000000c11007388 */ /* 0x000fe80000000a00 */
[----:B------:R-:W-:Y:S01]  /*0800*/  STS.64 [R31], R14 ;  /* 0x0000000e1f007388 */ /* 0x000fe20000000a00 */
[----:B------:R-:W-:-:S03]  /*0810*/  LOP3.LUT R0, R8, 0x80, RZ, 0xfc, !PT ;  /* 0x0000008008007812 */ /* 0x000fc600078efcff */
[----:B------:R0:W-:Y:S04]  /*0820*/  STS.64 [R21], R4 ;  /* 0x0000000415007388 */ /* 0x0001e80000000a00 */
[----:B------:R2:W-:Y:S01]  /*0830*/  STS.64 [R10+0x38], R26 ;  /* 0x0000381a0a007388 */ /* 0x0005e20000000a00 */
[C---:B-1----:R-:W-:Y:S02]  /*0840*/  LOP3.LUT R22, R8.reuse, 0xf, RZ, 0xc0, !PT ;  /* 0x0000000f08167812 */ /* 0x042fe400078ec0ff */
[C---:B------:R-:W-:Y:S02]  /*0850*/  LOP3.LUT R2, R8.reuse, 0xa0, RZ, 0xfc, !PT ;  /* 0x000000a008027812 */ /* 0x040fe400078efcff */
[----:B------:R-:W-:Y:S02]  /*0860*/  SHF.R.U32.HI R7, RZ, 0x4, R0 ;  /* 0x00000004ff077819 */ /* 0x000fe40000011600 */
[----:B------:R-:W-:-:S02]  /*0870*/  LOP3.LUT R3, R8, 0xc0, RZ, 0xfc, !PT ;  /* 0x000000c008037812 */ /* 0x000fc400078efcff */
[----:B------:R-:W-:Y:S01]  /*0880*/  SHF.R.U32.HI R11, RZ, 0x4, R2 ;  /* 0x00000004ff0b7819 */ /* 0x000fe20000011602 */
[--C-:B------:R-:W-:Y:S01]  /*0890*/  IMAD R7, R7, 0x11, R22.reuse ;  /* 0x0000001107077824 */ /* 0x100fe200078e0216 */
[----:B------:R-:W-:Y:S02]  /*08a0*/  SHF.R.U32.HI R3, RZ, 0x4, R3 ;  /* 0x00000004ff037819 */ /* 0x000fe40000011603 */
[C---:B------:R-:W-:Y:S01]  /*08b0*/  LOP3.LUT R2, R8.reuse, 0xe0, RZ, 0xfc, !PT ;  /* 0x000000e008027812 */ /* 0x040fe200078efcff */
[--C-:B0-----:R-:W-:Y:S01]  /*08c0*/  IMAD R5, R11, 0x11, R22.reuse ;  /* 0x000000110b057824 */ /* 0x101fe200078e0216 */
[----:B------:R-:W-:Y:S01]  /*08d0*/  LEA R17, R7, UR4, 0x3 ;  /* 0x0000000407117c11 */ /* 0x000fe2000f8e18ff */
[----:B------:R-:W-:Y:S01]  /*08e0*/  BAR.SYNC.DEFER_BLOCKING 0x0 ;  /* 0x0000000000007b1d */ /* 0x000fe20000010000 */
[----:B------:R-:W-:Y:S01]  /*08f0*/  LOP3.LUT R0, R8, 0x40, RZ, 0xfc, !PT ;  /* 0x0000004008007812 */ /* 0x000fe200078efcff */
[----:B------:R-:W-:Y:S01]  /*0900*/  IMAD R20, R3, 0x11, R22 ;  /* 0x0000001103147824 */ /* 0x000fe200078e0216 */
[----:B------:R-:W-:-:S02]  /*0910*/  SHF.R.U32.HI R7, RZ, 0x4, R2 ;  /* 0x00000004ff077819 */ /* 0x000fc40000011602 */
[----:B------:R-:W-:Y:S02]  /*0920*/  LEA R5, R5, UR4, 0x3 ;  /* 0x0000000405057c11 */ /* 0x000fe4000f8e18ff */
[----:B------:R-:W-:Y:S01]  /*0930*/  SHF.R.U32.HI R3, RZ, 0x4, R0 ;  /* 0x00000004ff037819 */ /* 0x000fe20000011600 */
[----:B------:R-:W-:Y:S01]  /*0940*/  IMAD R4, R7, 0x11, R22 ;  /* 0x0000001107047824 */ /* 0x000fe200078e0216 */
[----:B------:R-:W-:-:S03]  /*0950*/  LEA R20, R20, UR4, 0x3 ;  /* 0x0000000414147c11 */ /* 0x000fc6000f8e18ff */
[----:B------:R-:W-:Y:S01]  /*0960*/  IMAD R21, R3, 0x11, R22 ;  /* 0x0000001103157824 */ /* 0x000fe200078e0216 */
[----:B------:R-:W-:Y:S02]  /*0970*/  LEA R4, R4, UR4, 0x3 ;  /* 0x0000000404047c11 */ /* 0x000fe4000f8e18ff */
[----:B------:R-:W-:Y:S01]  /*0980*/  LOP3.LUT R23, R8, 0x7, RZ, 0xc0, !PT ;  /* 0x0000000708177812 */ /* 0x000fe200078ec0ff */
[----:B------:R-:W0:Y:S04]  /*0990*/  LDS.64 R18, [R17] ;  /* 0x0000000011127984 */ /* 0x000e280000000a00 */
[----:B------:R-:W1:Y:S04]  /*09a0*/  LDS.64 R12, [R5] ;  /* 0x00000000050c7984 */ /* 0x000e680000000a00 */
[----:B------:R-:W3:Y:S01]  /*09b0*/  LDS.64 R2, [R20] ;  /* 0x0000000014027984 */ /* 0x000ee20000000a00 */
[----:B------:R-:W-:-:S03]  /*09c0*/  I2FP.F32.U32 R25, R23 ;  /* 0x0000001700197245 */ /* 0x000fc60000201000 */
[----:B------:R-:W4:Y:S01]  /*09d0*/  LDS.64 R6, [R4] ;  /* 0x0000000004067984 */ /* 0x000f220000000a00 */
[C---:B------:R-:W-:Y:S01]  /*09e0*/  LOP3.LUT R0, R8.reuse, 0x60, RZ, 0xfc, !PT ;  /* 0x0000006008007812 */ /* 0x040fe200078efcff */
[----:B------:R-:W-:Y:S01]  /*09f0*/  FMUL R25, R25, -0.39269909262657165527 ;  /* 0xbec90fdb19197820 */ /* 0x000fe20000400000 */
[----:B------:R-:W-:Y:S02]  /*0a00*/  LEA R21, R21, UR4, 0x3 ;  /* 0x0000000415157c11 */ /* 0x000fe4000f8e18ff */
[----:B------:R-:W-:Y:S01]  /*0a10*/  SHF.R.U32.HI R15, RZ, 0x4, R0 ;  /* 0x00000004ff0f7819 */ /* 0x000fe20000011600 */
[----:B------:R-:W-:Y:S01]  /*0a20*/  FMUL.RZ R29, R25, 0.15915493667125701904 ;  /* 0x3e22f983191d7820 */ /* 0x000fe2000040c000 */
[----:B------:R-:W-:Y:S01]  /*0a30*/  LOP3.LUT R16, R8, 0x20, RZ, 0xfc, !PT ;  /* 0x0000002008107812 */ /* 0x000fe200078efcff */
[----:B------:R-:W5:Y:S02]  /*0a40*/  LDS.64 R10, [R21] ;  /* 0x00000000150a7984 */ /* 0x000f640000000a00 */
[----:B------:R-:W0:Y:S01]  /*0a50*/  MUFU.SIN R32, R29 ;  /* 0x0000001d00207308 */ /* 0x000e220000000400 */
[----:B------:R-:W-:Y:S01]  /*0a60*/  IMAD R0, R15, 0x11, R22 ;  /* 0x000000110f007824 */ /* 0x000fe200078e0216 */
[----:B--2---:R-:W-:-:S02]  /*0a70*/  LOP3.LUT R27, R9, 0xc0, RZ, 0xc0, !PT ;  /* 0x000000c0091b7812 */ /* 0x004fc400078ec0ff */
[----:B------:R-:W-:-:S04]  /*0a80*/  SHF.R.U32.HI R9, RZ, 0x4, R16 ;  /* 0x00000004ff097819 */ /* 0x000fc80000011610 */
[----:B------:R0:W2:Y:S01]  /*0a90*/  MUFU.COS R31, R29 ;  /* 0x0000001d001f7308 */ /* 0x0000a20000000000 */
[----:B------:R-:W-:Y:S01]  /*0aa0*/  LEA R0, R0, UR4, 0x3 ;  /* 0x0000000400007c11 */ /* 0x000fe2000f8e18ff */
[----:B------:R-:W-:Y:S02]  /*0ab0*/  IMAD R9, R9, 0x11, R22 ;  /* 0x0000001109097824 */ /* 0x000fe400078e0216 */
[----:B------:R-:W-:Y:S01]  /*0ac0*/  FMUL R26, R25, 0.5 ;  /* 0x3f000000191a7820 */ /* 0x000fe20000400000 */
[----:B------:R-:W-:Y:S01]  /*0ad0*/  LEA.HI R22, R8, R8, RZ, 0x1c ;  /* 0x0000000808167211 */ /* 0x000fe200078fe0ff */
[----:B------:R-:W5:Y:S01]  /*0ae0*/  LDS.64 R14, [R0] ;  /* 0x00000000000e7984 */ /* 0x000f620000000a00 */
[----:B------:R-:W-:Y:S01]  /*0af0*/  SHF.R.U32.HI R28, RZ, 0x4, R27 ;  /* 0x00000004ff1c7819 */ /* 0x000fe2000001161b */
[----:B------:R-:W-:Y:S01]  /*0b00*/  FMUL.RZ R33, R26, 0.15915493667125701904 ;  /* 0x3e22f9831a217820 */ /* 0x000fe2000040c000 */
[----:B------:R-:W-:Y:S01]  /*0b10*/  LOP3.LUT R24, R27, 0x7, R8, 0xf8, !PT ;  /* 0x000000071b187812 */ /* 0x000fe200078ef808 */
[-C--:B0-----:R-:W-:Y:S01]  /*0b20*/  FMUL R29, R19, R32.reuse ;  /* 0x00000020131d7220 */ /* 0x081fe20000400000 */
[----:B------:R-:W-:Y:S01]  /*0b30*/  LEA R22, R22, UR4, 0x3 ;  /* 0x0000000416167c11 */ /* 0x000fe2000f8e18ff */
[-C--:B------:R-:W-:Y:S01]  /*0b40*/  FMUL R26, R18, R32.reuse ;  /* 0x00000020121a7220 */ /* 0x080fe20000400000 */
[-C--:B-1----:R-:W-:Y:S01]  /*0b50*/  FMUL R27, R13, R32.reuse ;  /* 0x000000200d1b7220 */ /* 0x082fe20000400000 */
[-C--:B------:R-:W-:Y:S01]  /*0b60*/  FMUL R34, R12, R32.reuse ;  /* 0x000000200c227220 */ /* 0x080fe20000400000 */
[-C--:B---3--:R-:W-:Y:S01]  /*0b70*/  FMUL R36, R2, R32.reuse ;  /* 0x0000002002247220 */ /* 0x088fe20000400000 */
[-C--:B--2---:R-:W-:Y:S01]  /*0b80*/  FFMA R29, R18, R31.reuse, -R29 ;  /* 0x0000001f121d7223 */ /* 0x084fe2000000081d */
[-C--:B------:R-:W-:Y:S01]  /*0b90*/  FFMA R26, R19, R31.reuse, R26 ;  /* 0x0000001f131a7223 */ /* 0x080fe2000000001a */
[-C--:B------:R-:W-:Y:S01]  /*0ba0*/  FFMA R27, R12, R31.reuse, -R27 ;  /* 0x0000001f0c1b7223 */ /* 0x080fe2000000081b */
[----:B------:R-:W0:Y:S01]  /*0bb0*/  LDS.64 R18, [R22] ;  /* 0x0000000016127984 */ /* 0x000e220000000a00 */
[-C--:B------:R-:W-:Y:S01]  /*0bc0*/  FFMA R12, R13, R31.reuse, R34 ;  /* 0x0000001f0d0c7223 */ /* 0x080fe20000000022 */
[CC--:B------:R-:W-:Y:S01]  /*0bd0*/  FMUL R13, R3.reuse, R32.reuse ;  /* 0x00000020030d7220 */ /* 0x0c0fe20000400000 */
[-C--:B------:R-:W-:Y:S01]  /*0be0*/  FFMA R36, R3, R31.reuse, R36 ;  /* 0x0000001f03247223 */ /* 0x080fe20000000024 */
[----:B----4-:R-:W-:Y:S01]  /*0bf0*/  FMUL R3, R7, R32 ;  /* 0x0000002007037220 */ /* 0x010fe20000400000 */
[----:B------:R-:W-:Y:S01]  /*0c00*/  LEA R9, R9, UR4, 0x3 ;  /* 0x0000000409097c11 */ /* 0x000fe2000f8e18ff */
[----:B------:R-:W-:Y:S01]  /*0c10*/  IMAD R23, R28, 0x11, R23 ;  /* 0x000000111c177824 */ /* 0x000fe200078e0217 */
[----:B------:R-:W-:Y:S01]  /*0c20*/  IADD3 R24, PT, PT, R24, R28, RZ ;  /* 0x0000001c18187210 */ /* 0x000fe20007ffe0ff */
[-C--:B------:R-:W-:Y:S01]  /*0c30*/  FFMA R13, R2, R31.reuse, -R13 ;  /* 0x0000001f020d7223 */ /* 0x080fe2000000080d */
[C---:B------:R-:W-:Y:S01]  /*0c40*/  FFMA R37, R6.reuse, R31, -R3 ;  /* 0x0000001f06257223 */ /* 0x040fe20000000803 */
[----:B------:R-:W1:Y:S01]  /*0c50*/  MUFU.SIN R28, R33 ;  /* 0x00000021001c7308 */ /* 0x000e620000000400 */
[----:B------:R-:W2:Y:S07]  /*0c60*/  LDS.64 R2, [R9] ;  /* 0x0000000009027984 */ /* 0x000eae0000000a00 */
[----:B------:R3:W4:Y:S01]  /*0c70*/  MUFU.COS R30, R33 ;  /* 0x00000021001e7308 */ /* 0x0007220000000000 */
[C-C-:B-----5:R-:W-:Y:S01]  /*0c80*/  FADD R35, R11.reuse, R36.reuse ;  /* 0x000000240b237221 */ /* 0x160fe20000000000 */
[----:B------:R-:W-:Y:S01]  /*0c90*/  FMUL R32, R6, R32 ;  /* 0x0000002006207220 */ /* 0x000fe20000400000 */
[----:B------:R-:W-:-:S03]  /*0ca0*/  FADD R11, R11, -R36 ;  /* 0x800000240b0b7221 */ /* 0x000fc60000000000 */
[----:B------:R-:W-:Y:S01]  /*0cb0*/  FFMA R32, R7, R31, R32 ;  /* 0x0000001f07207223 */ /* 0x000fe20000000020 */
[C-C-:B---3--:R-:W-:Y:S01]  /*0cc0*/  FADD R33, R10.reuse, R13.reuse ;  /* 0x0000000d0a217221 */ /* 0x148fe20000000000 */
[-C--:B-1----:R-:W-:Y:S01]  /*0cd0*/  FMUL R6, R35, R28.reuse ;  /* 0x0000001c23067220 */ /* 0x082fe20000400000 */
[----:B------:R-:W-:Y:S01]  /*0ce0*/  FADD R13, R10, -R13 ;  /* 0x8000000d0a0d7221 */ /* 0x000fe20000000000 */
[C-C-:B------:R-:W-:Y:S01]  /*0cf0*/  FADD R7, R14.reuse, R37.reuse ;  /* 0x000000250e077221 */ /* 0x140fe20000000000 */
[----:B------:R-:W-:Y:S01]  /*0d00*/  FMUL R34, R33, R28 ;  /* 0x0000001c21227220 */ /* 0x000fe20000400000 */
[----:B------:R-:W-:Y:S01]  /*0d10*/  FADD R31, R15, R32 ;  /* 0x000000200f1f7221 */ /* 0x000fe20000000000 */
[----:B------:R-:W-:Y:S01]  /*0d20*/  FADD R37, R14, -R37 ;  /* 0x800000250e257221 */ /* 0x000fe20000000000 */
[-C--:B----4-:R-:W-:Y:S01]  /*0d30*/  FFMA R10, R33, R30.reuse, -R6 ;  /* 0x0000001e210a7223 */ /* 0x090fe20000000806 */
[-C--:B------:R-:W-:Y:S01]  /*0d40*/  FMUL R6, R11, R30.reuse ;  /* 0x0000001e0b067220 */ /* 0x080fe20000400000 */
[-C--:B------:R-:W-:Y:S01]  /*0d50*/  FFMA R35, R35, R30.reuse, R34 ;  /* 0x0000001e23237223 */ /* 0x080fe20000000022 */
[----:B------:R-:W-:Y:S01]  /*0d60*/  FMUL R25, R25, 0.25 ;  /* 0x3e80000019197820 */ /* 0x000fe20000400000 */
[C---:B------:R-:W-:Y:S01]  /*0d70*/  FMUL R36, R13.reuse, R30 ;  /* 0x0000001e0d247220 */ /* 0x040fe20000400000 */
[-C--:B------:R-:W-:Y:S01]  /*0d80*/  FFMA R34, R13, R28.reuse, R6 ;  /* 0x0000001c0d227223 */ /* 0x080fe20000000006 */
[----:B------:R-:W-:Y:S01]  /*0d90*/  FMUL R6, R31, R28 ;  /* 0x0000001c1f067220 */ /* 0x000fe20000400000 */
[----:B------:R-:W-:Y:S01]  /*0da0*/  FADD R15, R15, -R32 ;  /* 0x800000200f0f7221 */ /* 0x000fe20000000000 */
[----:B------:R-:W-:Y:S01]  /*0db0*/  FMUL R38, R37, R30 ;  /* 0x0000001e25267220 */ /* 0x000fe20000400000 */
[----:B------:R-:W-:Y:S01]  /*0dc0*/  FMUL.RZ R33, R25, 0.15915493667125701904 ;  /* 0x3e22f98319217820 */ /* 0x000fe2000040c000 */
[----:B------:R-:W-:Y:S01]  /*0dd0*/  FFMA R36, R11, R28, -R36 ;  /* 0x0000001c0b247223 */ /* 0x000fe20000000824 */
[-C--:B------:R-:W-:Y:S01]  /*0de0*/  FFMA R32, R7, R30.reuse, -R6 ;  /* 0x0000001e07207223 */ /* 0x080fe20000000806 */
[C---:B------:R-:W-:Y:S01]  /*0df0*/  FMUL R14, R15.reuse, R30 ;  /* 0x0000001e0f0e7220 */ /* 0x040fe20000400000 */
[-C--:B------:R-:W-:Y:S01]  /*0e00*/  FFMA R38, R15, R28.reuse, -R38 ;  /* 0x0000001c0f267223 */ /* 0x080fe20000000826 */
[----:B------:R-:W-:Y:S01]  /*0e10*/  FMUL R6, R7, R28 ;  /* 0x0000001c07067220 */ /* 0x000fe20000400000 */
[C-C-:B0-----:R-:W-:Y:S01]  /*0e20*/  FADD R15, R18.reuse, -R29.reuse ;  /* 0x8000001d120f7221 */ /* 0x141fe20000000000 */
[----:B------:R-:W-:-:S02]  /*0e30*/  FADD R11, R18, R29 ;  /* 0x0000001d120b7221 */ /* 0x000fc40000000000 */
[----:B------:R-:W0:Y:S01]  /*0e40*/  MUFU.SIN R18, R33 ;  /* 0x0000002100127308 */ /* 0x000e220000000400 */
[----:B------:R-:W-:Y:S01]  /*0e50*/  FFMA R31, R31, R30, R6 ;  /* 0x0000001e1f1f7223 */ /* 0x000fe20000000006 */
[----:B------:R-:W-:Y:S01]  /*0e60*/  FFMA R37, R37, R28, R14 ;  /* 0x0000001c25257223 */ /* 0x000fe2000000000e */
[C-C-:B------:R-:W-:Y:S01]  /*0e70*/  FADD R14, R19.reuse, R26.reuse ;  /* 0x0000001a130e7221 */ /* 0x140fe20000000000 */
[----:B------:R-:W-:Y:S01]  /*0e80*/  FADD R19, R19, -R26 ;  /* 0x8000001a13137221 */ /* 0x000fe20000000000 */
[----:B--2---:R-:W-:-:S03]  /*0e90*/  FADD R25, R2, R27 ;  /* 0x0000001b02197221 */ /* 0x004fc60000000000 */
[----:B------:R1:W2:Y:S01]  /*0ea0*/  MUFU.COS R30, R33 ;  /* 0x00000021001e7308 */ /* 0x0002a20000000000 */
[----:B------:R-:W-:Y:S01]  /*0eb0*/  FADD R26, R3, R12 ;  /* 0x0000000c031a7221 */ /* 0x000fe20000000000 */
[----:B------:R-:W-:Y:S01]  /*0ec0*/  FADD R2, R2, -R27 ;  /* 0x8000001b02027221 */ /* 0x000fe20000000000 */
        /* <DEDUP_REMOVED lines=8> */
[-C--:B0-----:R-:W-:Y:S01]  /*0f50*/  FMUL R26, R31, R18.reuse ;  /* 0x000000121f1a7220 */ /* 0x081fe20000400000 */
[----:B-1----:R-:W-:Y:S01]  /*0f60*/  FMUL R33, R18, 0.70710676908493041992 ;  /* 0x3f3504f312217820 */ /* 0x002fe20000400000 */
[----:B------:R-:W-:Y:S01]  /*0f70*/  FADD R3, R3, -R12 ;  /* 0x8000000c03037221 */ /* 0x000fe20000000000 */
[C---:B------:R-:W-:Y:S01]  /*0f80*/  FMUL R34, R29.reuse, R18 ;  /* 0x000000121d227220 */ /* 0x040fe20000400000 */
[C-C-:B------:R-:W-:Y:S01]  /*0f90*/  FADD R7, R14.reuse, -R35.reuse ;  /* 0x800000230e077221 */ /* 0x140fe20000000000 */
[----:B------:R-:W-:Y:S01]  /*0fa0*/  FADD R14, R14, R35 ;  /* 0x000000230e0e7221 */ /* 0x000fe20000000000 */
[-C--:B--2---:R-:W-:Y:S01]  /*0fb0*/  FFMA R32, R29, R30.reuse, -R26 ;  /* 0x0000001e1d207223 */ /* 0x084fe2000000081a */
[----:B------:R-:W-:Y:S01]  /*0fc0*/  FFMA R35, R30, -0.70710676908493041992, R33 ;  /* 0xbf3504f31e237823 */ /* 0x000fe20000000021 */
[----:B------:R-:W-:Y:S01]  /*0fd0*/  FADD R12, R2, -R37 ;  /* 0x80000025020c7221 */ /* 0x000fe20000000000 */
[----:B------:R-:W-:Y:S01]  /*0fe0*/  FADD R28, R3, -R38 ;  /* 0x80000026031c7221 */ /* 0x000fe20000000000 */
[-C--:B------:R-:W-:Y:S01]  /*0ff0*/  FFMA R29, R31, R30.reuse, R34 ;  /* 0x0000001e1f1d7223 */ /* 0x080fe20000000022 */
[-C--:B------:R-:W-:Y:S01]  /*1000*/  FMUL R26, R25, R30.reuse ;  /* 0x0000001e191a7220 */ /* 0x080fe20000400000 */
[----:B------:R-:W-:Y:S01]  /*1010*/  FFMA R33, R30, 0.70710676908493041992, R33 ;  /* 0x3f3504f31e217823 */ /* 0x000fe20000000021 */
[----:B------:R-:W-:Y:S01]  /*1020*/  FADD R2, R2, R37 ;  /* 0x0000002502027221 */ /* 0x000fe20000000000 */
[----:B------:R-:W-:Y:S01]  /*1030*/  FADD R3, R3, R38 ;  /* 0x0000002603037221 */ /* 0x000fe20000000000 */
[C---:B------:R-:W-:Y:S01]  /*1040*/  FMUL R30, R27.reuse, R30 ;  /* 0x0000001e1b1e7220 */ /* 0x040fe20000400000 */
[-C--:B------:R-:W-:Y:S01]  /*1050*/  FFMA R31, R27, R18.reuse, R26 ;  /* 0x000000121b1f7223 */ /* 0x080fe2000000001a */
[-C--:B------:R-:W-:Y:S01]  /*1060*/  FMUL R26, R2, R35.reuse ;  /* 0x00000023021a7220 */ /* 0x080fe20000400000 */
[----:B------:R-:W-:Y:S01]  /*1070*/  FMUL R27, R3, R35 ;  /* 0x00000023031b7220 */ /* 0x000fe20000400000 */
[----:B------:R-:W-:Y:S01]  /*1080*/  FFMA R30, R25, R18, -R30 ;  /* 0x00000012191e7223 */ /* 0x000fe2000000081e */
[-C--:B------:R-:W-:Y:S01]  /*1090*/  FMUL R25, R28, R33.reuse ;  /* 0x000000211c197220 */ /* 0x080fe20000400000 */
[-C--:B------:R-:W-:Y:S01]  /*10a0*/  FMUL R37, R12, R33.reuse ;  /* 0x000000210c257220 */ /* 0x080fe20000400000 */
[C-C-:B------:R-:W-:Y:S01]  /*10b0*/  FADD R13, R19.reuse, -R36.reuse ;  /* 0x80000024130d7221 */ /* 0x140fe20000000000 */
[----:B------:R-:W-:Y:S01]  /*10c0*/  FADD R19, R19, R36 ;  /* 0x0000002413137221 */ /* 0x000fe20000000000 */
[-C--:B------:R-:W-:Y:S01]  /*10d0*/  FFMA R18, R2, R33.reuse, -R27 ;  /* 0x0000002102127223 */ /* 0x080fe2000000081b */
[----:B------:R-:W-:Y:S01]  /*10e0*/  FFMA R34, R3, R33, R26 ;  /* 0x0000002103227223 */ /* 0x000fe2000000001a */
[-C--:B------:R-:W-:Y:S01]  /*10f0*/  FFMA R33, R12, R35.reuse, R25 ;  /* 0x000000230c217223 */ /* 0x080fe20000000019 */
[----:B------:R-:W-:Y:S01]  /*1100*/  FFMA R12, R28, R35, -R37 ;  /* 0x000000231c0c7223 */ /* 0x000fe20000000825 */
[----:B------:R-:W-:Y:S01]  /*1110*/  LEA R36, R23, UR4, 0x3 ;  /* 0x0000000417247c11 */ /* 0x000fe2000f8e18ff */
[----:B------:R-:W-:Y:S01]  /*1120*/  BAR.SYNC.DEFER_BLOCKING 0x0 ;  /* 0x0000000000007b1d */ /* 0x000fe20000010000 */
[----:B------:R-:W-:Y:S01]  /*1130*/  LEA R38, R24, UR4, 0x3 ;  /* 0x0000000418267c11 */ /* 0x000fe2000f8e18ff */
[----:B------:R-:W-:Y:S01]  /*1140*/  FADD R2, R11, R32 ;  /* 0x000000200b027221 */ /* 0x000fe20000000000 */
[----:B------:R-:W-:Y:S01]  /*1150*/  FADD R3, R14, R29 ;  /* 0x0000001d0e037221 */ /* 0x000fe20000000000 */
[----:B------:R-:W-:Y:S01]  /*1160*/  FADD R24, R15, R18 ;  /* 0x000000120f187221 */ /* 0x000fe20000000000 */
[----:B------:R-:W-:Y:S01]  /*1170*/  FADD R25, R19, R34 ;  /* 0x0000002213197221 */ /* 0x000fe20000000000 */
[----:B------:R-:W-:Y:S01]  /*1180*/  FADD R26, R6, R31 ;  /* 0x0000001f061a7221 */ /* 0x000fe20000000000 */
[----:B------:R-:W-:Y:S01]  /*1190*/  FADD R27, R7, R30 ;  /* 0x0000001e071b7221 */ /* 0x000fe20000000000 */
[----:B------:R-:W-:Y:S01]  /*11a0*/  FADD R29, R14, -R29 ;  /* 0x8000001d0e1d7221 */ /* 0x000fe20000000000 */
[----:B------:R-:W-:Y:S01]  /*11b0*/  FADD R18, R15, -R18 ;  /* 0x800000120f127221 */ /* 0x000fe20000000000 */
[----:B------:R-:W-:Y:S01]  /*11c0*/  FADD R14, R10, R33 ;  /* 0x000000210a0e7221 */ /* 0x000fe20000000000 */
[----:B------:R-:W-:Y:S01]  /*11d0*/  FADD R15, R13, R12 ;  /* 0x0000000c0d0f7221 */ /* 0x000fe20000000000 */
[----:B------:R-:W-:Y:S01]  /*11e0*/  FADD R28, R11, -R32 ;  /* 0x800000200b1c7221 */ /* 0x000fe20000000000 */
[----:B------:R-:W-:Y:S01]  /*11f0*/  FADD R19, R19, -R34 ;  /* 0x8000002213137221 */ /* 0x000fe20000000000 */
[----:B------:R-:W-:Y:S01]  /*1200*/  FADD R6, R6, -R31 ;  /* 0x8000001f06067221 */ /* 0x000fe20000000000 */
[----:B------:R-:W-:Y:S01]  /*1210*/  FADD R7, R7, -R30 ;  /* 0x8000001e07077221 */ /* 0x000fe20000000000 */
[----:B------:R-:W-:Y:S01]  /*1220*/  FADD R10, R10, -R33 ;  /* 0x800000210a0a7221 */ /* 0x000fe20000000000 */
[----:B------:R-:W-:Y:S01]  /*1230*/  FADD R11, R13, -R12 ;  /* 0x8000000c0d0b7221 */ /* 0x000fe20000000000 */
[----:B------:R0:W-:Y:S04]  /*1240*/  STS.64 [R36], R2 ;  /* 0x0000000224007388 */ /* 0x0001e80000000a00 */
[----:B------:R-:W-:Y:S04]  /*1250*/  STS.64 [R38+0x40], R24 ;  /* 0x0000401826007388 */ /* 0x000fe80000000a00 */
[----:B------:R-:W-:Y:S04]  /*1260*/  STS.64 [R36+0x88], R26 ;  /* 0x0000881a24007388 */ /* 0x000fe80000000a00 */
[----:B------:R-:W-:Y:S04]  /*1270*/  STS.64 [R38+0xc8], R14 ;  /* 0x0000c80e26007388 */ /* 0x000fe80000000a00 */
[----:B------:R-:W-:Y:S04]  /*1280*/  STS.64 [R36+0x110], R28 ;  /* 0x0001101c24007388 */ /* 0x000fe80000000a00 */
[----:B------:R-:W-:Y:S04]  /*1290*/  STS.64 [R38+0x150], R18 ;  /* 0x0001501226007388 */ /* 0x000fe80000000a00 */
[----:B------:R1:W-:Y:S04]  /*12a0*/  STS.64 [R36+0x198], R6 ;  /* 0x0001980624007388 */ /* 0x0003e80000000a00 */
[----:B------:R-:W-:Y:S01]  /*12b0*/  STS.64 [R38+0x1d8], R10 ;  /* 0x0001d80a26007388 */ /* 0x000fe20000000a00 */
[----:B------:R-:W-:Y:S01]  /*12c0*/  BAR.SYNC.DEFER_BLOCKING 0x0 ;  /* 0x0000000000007b1d */ /* 0x000fe20000010000 */
[----:B0-----:R-:W-:-:S05]  /*12d0*/  I2FP.F32.U32 R2, R8 ;  /* 0x0000000800027245 */ /* 0x001fca0000201000 */
[----:B------:R-:W-:Y:S01]  /*12e0*/  FMUL R12, R2, -0.049087386578321456909 ;  /* 0xbd490fdb020c7820 */ /* 0x000fe20000400000 */
[----:B------:R-:W0:Y:S04]  /*12f0*/  LDS.64 R24, [R17] ;  /* 0x0000000011187984 */ /* 0x000e280000000a00 */
[----:B------:R-:W2:Y:S04]  /*1300*/  LDS.64 R26, [R20] ;  /* 0x00000000141a7984 */ /* 0x000ea80000000a00 */
[----:B------:R3:W4:Y:S01]  /*1310*/  LDS.64 R2, [R21] ;  /* 0x0000000015027984 */ /* 0x0007220000000a00 */
[----:B------:R-:W-:-:S03]  /*1320*/  FMUL.RZ R30, R12, 0.15915493667125701904 ;  /* 0x3e22f9830c1e7820 */ /* 0x000fc6000040c000 */
[----:B------:R-:W5:Y:S01]  /*1330*/  LDS.64 R22, [R22] ;  /* 0x0000000016167984 */ /* 0x000f620000000a00 */
[----:B------:R-:W0:Y:S01]  /*1340*/  MUFU.SIN R13, R30 ;  /* 0x0000001e000d7308 */ /* 0x000e220000000400 */
[----:B------:R-:W-:-:S07]  /*1350*/  FMUL R12, R12, 0.5 ;  /* 0x3f0000000c0c7820 */ /* 0x000fce0000400000 */
[----:B-1----:R-:W1:Y:S01]  /*1360*/  MUFU.COS R6, R30 ;  /* 0x0000001e00067308 */ /* 0x002e620000000000 */
[----:B------:R-:W-:Y:S01]  /*1370*/  FMUL.RZ R28, R12, 0.15915493667125701904 ;  /* 0x3e22f9830c1c7820 */ /* 0x000fe2000040c000 */
[-C--:B0-----:R-:W-:Y:S01]  /*1380*/  FMUL R7, R25, R13.reuse ;  /* 0x0000000d19077220 */ /* 0x081fe20000400000 */
[-C--:B------:R-:W-:Y:S01]  /*1390*/  FMUL R10, R24, R13.reuse ;  /* 0x0000000d180a7220 */ /* 0x080fe20000400000 */
[-C--:B--2---:R-:W-:Y:S01]  /*13a0*/  FMUL R11, R27, R13.reuse ;  /* 0x0000000d1b0b7220 */ /* 0x084fe20000400000 */
[C---:B------:R-:W-:Y:S01]  /*13b0*/  FMUL R12, R26.reuse, R13 ;  /* 0x0000000d1a0c7220 */ /* 0x040fe20000400000 */
[----:B------:R-:W-:Y:S01]  /*13c0*/  I2FP.F32.U32 R13, R16 ;  /* 0x00000010000d7245 */ /* 0x000fe20000201000 */
[-C--:B-1----:R-:W-:Y:S01]  /*13d0*/  FFMA R14, R25, R6.reuse, R10 ;  /* 0x00000006190e7223 */ /* 0x082fe2000000000a */
[-C--:B---3--:R-:W-:Y:S01]  /*13e0*/  FFMA R21, R26, R6.reuse, -R11 ;  /* 0x000000061a157223 */ /* 0x088fe2000000080b */
[----:B------:R-:W-:Y:S01]  /*13f0*/  FFMA R16, R27, R6, R12 ;  /* 0x000000061b107223 */ /* 0x000fe2000000000c */
[----:B------:R-:W0:Y:S01]  /*1400*/  LDS.64 R10, [R5] ;  /* 0x00000000050a7984 */ /* 0x000e220000000a00 */
[----:B------:R-:W-:-:S03]  /*1410*/  FMUL R26, R13, -0.049087386578321456909 ;  /* 0xbd490fdb0d1a7820 */ /* 0x000fc60000400000 */
[----:B------:R-:W1:Y:S01]  /*1420*/  LDS.64 R12, [R4] ;  /* 0x00000000040c7984 */ /* 0x000e620000000a00 */
[----:B------:R-:W-:Y:S01]  /*1430*/  FFMA R15, R24, R6, -R7 ;  /* 0x00000006180f7223 */ /* 0x000fe20000000807 */
[----:B------:R-:W2:Y:S01]  /*1440*/  MUFU.SIN R29, R28 ;  /* 0x0000001c001d7308 */ /* 0x000ea20000000400 */
[C-C-:B----4-:R-:W-:Y:S01]  /*1450*/  FADD R20, R3.reuse, -R16.reuse ;  /* 0x8000001003147221 */ /* 0x150fe20000000000 */
[----:B------:R-:W-:Y:S01]  /*1460*/  FADD R24, R3, R16 ;  /* 0x0000001003187221 */ /* 0x000fe20000000000 */
[----:B-----5:R-:W-:Y:S01]  /*1470*/  FADD R19, R23, -R14 ;  /* 0x8000000e17137221 */ /* 0x020fe20000000000 */
[----:B------:R3:W-:Y:S01]  /*1480*/  LDS.64 R16, [R0] ;  /* 0x0000000000107984 */ /* 0x0007e20000000a00 */
[----:B------:R-:W-:-:S03]  /*1490*/  FADD R18, R22, -R15 ;  /* 0x8000000f16127221 */ /* 0x000fc60000000000 */
[----:B------:R-:W4:Y:S01]  /*14a0*/  MUFU.COS R25, R28 ;  /* 0x0000001c00197308 */ /* 0x000f220000000000 */
[----:B------:R-:W-:Y:S01]  /*14b0*/  FADD R22, R22, R15 ;  /* 0x0000000f16167221 */ /* 0x000fe20000000000 */
[----:B------:R-:W-:Y:S01]  /*14c0*/  FADD R23, R23, R14 ;  /* 0x0000000e17177221 */ /* 0x000fe20000000000 */
[----:B------:R-:W5:Y:S01]  /*14d0*/  LDC.64 R6, c[0x0][0x388] ;  /* 0x0000e200ff067b82 */ /* 0x000f620000000a00 */
[----:B------:R5:W5:Y:S01]  /*14e0*/  LDS.64 R14, [R9] ;  /* 0x00000000090e7984 */ /* 0x000b620000000a00 */
[----:B------:R-:W-:Y:S01]  /*14f0*/  FMUL.RZ R30, R26, 0.15915493667125701904 ;  /* 0x3e22f9831a1e7820 */ /* 0x000fe2000040c000 */
[----:B------:R-:W-:-:S03]  /*1500*/  FADD R3, R2, R21 ;  /* 0x0000001502037221 */ /* 0x000fc60000000000 */
[----:B---3--:R-:W0:Y:S01]  /*1510*/  MUFU.SIN R0, R30 ;  /* 0x0000001e00007308 */ /* 0x008e220000000400 */
[-C--:B--2---:R-:W-:Y:S01]  /*1520*/  FMUL R4, R24, R29.reuse ;  /* 0x0000001d18047220 */ /* 0x084fe20000400000 */
[----:B------:R-:W-:Y:S01]  /*1530*/  FMUL R27, R3, R29 ;  /* 0x0000001d031b7220 */ /* 0x000fe20000400000 */
[----:B------:R-:W-:Y:S01]  /*1540*/  FMUL R26, R26, 0.5 ;  /* 0x3f0000001a1a7820 */ /* 0x000fe20000400000 */
[----:B------:R-:W-:-:S04]  /*1550*/  FADD R2, R2, -R21 ;  /* 0x8000001502027221 */ /* 0x000fc80000000000 */
[----:B------:R-:W2:Y:S01]  /*1560*/  MUFU.COS R28, R30 ;  /* 0x0000001e001c7308 */ /* 0x000ea20000000000 */
[-C--:B----4-:R-:W-:Y:S01]  /*1570*/  FFMA R5, R3, R25.reuse, -R4 ;  /* 0x0000001903057223 */ /* 0x090fe20000000804 */
[-C--:B------:R-:W-:Y:S01]  /*1580*/  FFMA R24, R24, R25.reuse, R27 ;  /* 0x0000001918187223 */ /* 0x080fe2000000001b */
[----:B------:R-:W-:Y:S02]  /*1590*/  FMUL.RZ R27, R26, 0.15915493667125701904 ;  /* 0x3e22f9831a1b7820 */ /* 0x000fe4000040c000 */
[C-C-:B------:R-:W-:Y:S01]  /*15a0*/  FADD R4, R22.reuse, -R5.reuse ;  /* 0x8000000516047221 */ /* 0x140fe20000000000 */
[----:B------:R-:W-:Y:S01]  /*15b0*/  FADD R22, R22, R5 ;  /* 0x0000000516167221 */ /* 0x000fe20000000000 */
[-C--:B------:R-:W-:Y:S01]  /*15c0*/  FMUL R21, R20, R25.reuse ;  /* 0x0000001914157220 */ /* 0x080fe20000400000 */
[C-C-:B------:R-:W-:Y:S01]  /*15d0*/  FADD R5, R23.reuse, -R24.reuse ;  /* 0x8000001817057221 */ /* 0x140fe20000000000 */
[C---:B------:R-:W-:Y:S01]  /*15e0*/  FMUL R25, R2.reuse, R25 ;  /* 0x0000001902197220 */ /* 0x040fe20000400000 */
[----:B------:R-:W-:Y:S01]  /*15f0*/  FADD R23, R23, R24 ;  /* 0x0000001817177221 */ /* 0x000fe20000000000 */
[----:B------:R-:W3:Y:S01]  /*1600*/  MUFU.SIN R26, R27 ;  /* 0x0000001b001a7308 */ /* 0x000ee20000000400 */
[-C--:B------:R-:W-:Y:S01]  /*1610*/  FFMA R3, R2, R29.reuse, R21 ;  /* 0x0000001d02037223 */ /* 0x080fe20000000015 */
[----:B------:R-:W-:Y:S01]  /*1620*/  FFMA R20, R20, R29, -R25 ;  /* 0x0000001d14147223 */ /* 0x000fe20000000819 */
[-C--:B0-----:R-:W-:Y:S01]  /*1630*/  FMUL R21, R11, R0.reuse ;  /* 0x000000000b157220 */ /* 0x081fe20000400000 */
[----:B------:R-:W-:-:S04]  /*1640*/  FMUL R2, R10, R0 ;  /* 0x000000000a027220 */ /* 0x000fc80000400000 */
[----:B------:R-:W0:Y:S01]  /*1650*/  MUFU.COS R24, R27 ;  /* 0x0000001b00187308 */ /* 0x000e220000000000 */
[-C--:B-1----:R-:W-:Y:S01]  /*1660*/  FMUL R25, R13, R0.reuse ;  /* 0x000000000d197220 */ /* 0x082fe20000400000 */
[----:B------:R-:W-:Y:S01]  /*1670*/  FMUL R0, R12, R0 ;  /* 0x000000000c007220 */ /* 0x000fe20000400000 */
[----:B-----5:R-:W-:-:S04]  /*1680*/  IMAD.WIDE.U32 R6, R8, 0x8, R6 ;  /* 0x0000000808067825 */ /* 0x020fc800078e0006 */
[----:B------:R-:W-:Y:S01]  /*1690*/  FADD R8, R18, R3 ;  /* 0x0000000312087221 */ /* 0x000fe20000000000 */
[----:B------:R-:W-:Y:S01]  /*16a0*/  FADD R9, R19, R20 ;  /* 0x0000001413097221 */ /* 0x000fe20000000000 */
[-C--:B--2---:R-:W-:Y:S01]  /*16b0*/  FFMA R21, R10, R28.reuse, -R21 ;  /* 0x0000001c0a157223 */ /* 0x084fe20000000815 */
[-C--:B------:R-:W-:Y:S01]  /*16c0*/  FFMA R2, R11, R28.reuse, R2 ;  /* 0x0000001c0b027223 */ /* 0x080fe20000000002 */
[-C--:B------:R-:W-:Y:S01]  /*16d0*/  FFMA R25, R12, R28.reuse, -R25 ;  /* 0x0000001c0c197223 */ /* 0x080fe20000000819 */
[----:B------:R-:W-:Y:S01]  /*16e0*/  FFMA R28, R13, R28, R0 ;  /* 0x0000001c0d1c7223 */ /* 0x000fe20000000000 */
[----:B------:R1:W-:Y:S04]  /*16f0*/  STG.E.64 desc[UR6][R6.64+0x400], R4 ;  /* 0x0004000406007986 */ /* 0x0003e8000c101b06 */
[----:B------:R2:W-:Y:S01]  /*1700*/  STG.E.64 desc[UR6][R6.64+0x200], R8 ;  /* 0x0002000806007986 */ /* 0x0005e2000c101b06 */
[----:B------:R-:W-:Y:S01]  /*1710*/  FADD R0, R14, -R21 ;  /* 0x800000150e007221 */ /* 0x000fe20000000000 */
[C-C-:B-1----:R-:W-:Y:S01]  /*1720*/  FADD R5, R16.reuse, R25.reuse ;  /* 0x0000001910057221 */ /* 0x142fe20000000000 */
[----:B------:R-:W-:Y:S01]  /*1730*/  FADD R16, R16, -R25 ;  /* 0x8000001910107221 */ /* 0x000fe20000000000 */
[C-C-:B--2---:R-:W-:Y:S01]  /*1740*/  FADD R8, R17.reuse, R28.reuse ;  /* 0x0000001c11087221 */ /* 0x144fe20000000000 */
[----:B------:R-:W-:Y:S01]  /*1750*/  FADD R17, R17, -R28 ;  /* 0x8000001c11117221 */ /* 0x000fe20000000000 */
[----:B---3--:R-:W-:Y:S01]  /*1760*/  FMUL R9, R5, R26 ;  /* 0x0000001a05097220 */ /* 0x008fe20000400000 */
[----:B0-----:R-:W-:Y:S01]  /*1770*/  FMUL R12, R16, R24 ;  /* 0x00000018100c7220 */ /* 0x001fe20000400000 */
[C---:B------:R-:W-:Y:S01]  /*1780*/  FMUL R10, R8.reuse, R26 ;  /* 0x0000001a080a7220 */ /* 0x040fe20000400000 */
[-C--:B------:R-:W-:Y:S01]  /*1790*/  FMUL R11, R17, R24.reuse ;  /* 0x00000018110b7220 */ /* 0x080fe20000400000 */
[C-C-:B------:R-:W-:Y:S01]  /*17a0*/  FADD R4, R15.reuse, -R2.reuse ;  /* 0x800000020f047221 */ /* 0x140fe20000000000 */
[----:B------:R-:W-:Y:S01]  /*17b0*/  FADD R2, R15, R2 ;  /* 0x000000020f027221 */ /* 0x000fe20000000000 */
[----:B------:R-:W-:Y:S01]  /*17c0*/  FFMA R9, R8, R24, R9 ;  /* 0x0000001808097223 */ /* 0x000fe20000000009 */
[----:B------:R-:W-:Y:S01]  /*17d0*/  FFMA R17, R17, R26, -R12 ;  /* 0x0000001a11117223 */ /* 0x000fe2000000080c */
[----:B------:R-:W-:Y:S01]  /*17e0*/  FADD R14, R14, R21 ;  /* 0x000000150e0e7221 */ /* 0x000fe20000000000 */
[----:B------:R-:W-:Y:S01]  /*17f0*/  FFMA R5, R5, R24, -R10 ;  /* 0x0000001805057223 */ /* 0x000fe2000000080a */
[----:B------:R-:W-:Y:S01]  /*1800*/  FFMA R13, R16, R26, R11 ;  /* 0x0000001a100d7223 */ /* 0x000fe2000000000b */
[----:B------:R-:W-:Y:S01]  /*1810*/  FADD R18, R18, -R3 ;  /* 0x8000000312127221 */ /* 0x000fe20000000000 */
[C-C-:B------:R-:W-:Y:S01]  /*1820*/  FADD R11, R2.reuse, -R9.reuse ;  /* 0x80000009020b7221 */ /* 0x140fe20000000000 */
[----:B------:R-:W-:Y:S01]  /*1830*/  FADD R9, R2, R9 ;  /* 0x0000000902097221 */ /* 0x000fe20000000000 */
[----:B------:R-:W-:Y:S01]  /*1840*/  FADD R3, R4, R17 ;  /* 0x0000001104037221 */ /* 0x000fe20000000000 */
[----:B------:R-:W-:Y:S01]  /*1850*/  FADD R19, R19, -R20 ;  /* 0x8000001413137221 */ /* 0x000fe20000000000 */
[C-C-:B------:R-:W-:Y:S01]  /*1860*/  FADD R10, R14.reuse, -R5.reuse ;  /* 0x800000050e0a7221 */ /* 0x140fe20000000000 */
[----:B------:R-:W-:Y:S01]  /*1870*/  FADD R8, R14, R5 ;  /* 0x000000050e087221 */ /* 0x000fe20000000000 */
[C-C-:B------:R-:W-:Y:S01]  /*1880*/  FADD R16, R0.reuse, -R13.reuse ;  /* 0x8000000d00107221 */ /* 0x140fe20000000000 */
[----:B------:R-:W-:Y:S01]  /*1890*/  FADD R2, R0, R13 ;  /* 0x0000000d00027221 */ /* 0x000fe20000000000 */
[----:B------:R-:W-:Y:S01]  /*18a0*/  FADD R17, R4, -R17 ;  /* 0x8000001104117221 */ /* 0x000fe20000000000 */
[----:B------:R-:W-:Y:S04]  /*18b0*/  STG.E.64 desc[UR6][R6.64], R22 ;  /* 0x0000001606007986 */ /* 0x000fe8000c101b06 */
[----:B------:R-:W-:Y:S04]  /*18c0*/  STG.E.64 desc[UR6][R6.64+0x600], R18 ;  /* 0x0006001206007986 */ /* 0x000fe8000c101b06 */
[----:B------:R-:W-:Y:S04]  /*18d0*/  STG.E.64 desc[UR6][R6.64+0x100], R8 ;  /* 0x0001000806007986 */ /* 0x000fe8000c101b06 */
[----:B------:R-:W-:Y:S04]  /*18e0*/  STG.E.64 desc[UR6][R6.64+0x500], R10 ;  /* 0x0005000a06007986 */ /* 0x000fe8000c101b06 */
[----:B------:R-:W-:Y:S04]  /*18f0*/  STG.E.64 desc[UR6][R6.64+0x300], R2 ;  /* 0x0003000206007986 */ /* 0x000fe8000c101b06 */
[----:B------:R-:W-:Y:S01]  /*1900*/  STG.E.64 desc[UR6][R6.64+0x700], R16 ;  /* 0x0007001006007986 */ /* 0x000fe2000c101b06 */
[----:B------:R-:W-:Y:S05]  /*1910*/  EXIT ;  /* 0x000000000000794d */ /* 0x000fea0003800000 */
.L_x_0:
[----:B------:R-:W-:-:S00]  /*1920*/  BRA `(.L_x_0) ;  /* 0xfffffffc00fc7947 */ /* 0x000fc0000383ffff */
[----:B------:R-:W-:-:S00]  /*1930*/  NOP ;  /* 0x0000000000007918 */ /* 0x000fc00000000000 */
        /* <DEDUP_REMOVED lines=12> */
.L_x_1:


//--------------------- .nv.shared.VkFFT_main_logN8 --------------------------
	.section	.nv.shared.VkFFT_main_logN8,"aw",@nobits
	.sectionflags	@""
	.align	16
	.zero		1024


//--------------------- .nv.shared.reserved.0     --------------------------
	.section	.nv.shared.reserved.0,"aw",@nobits
	.weak		__nv_reservedSMEM_offset_0_alias
	.size		__nv_reservedSMEM_offset_0_alias, 0, 64
	.other		__nv_reservedSMEM_offset_0_alias,@"STO_CUDA_RESERVED_SHARED STV_DEFAULT"
__nv_reservedSMEM_offset_0_alias:
	.zero		0
	.zero		64


//--------------------- .nv.constant0.VkFFT_main_logN8 --------------------------
	.section	.nv.constant0.VkFFT_main_logN8,"a",@progbits
	.sectionflags	@""
	.align	4
.nv.constant0.VkFFT_main_logN8:
	.zero		912


//--------------------- SYMBOLS --------------------------

	.type		.nv.reservedSmem.offset0,@object
	.size		.nv.reservedSmem.offset0,0x4
	.type		.nv.reservedSmem.cap,@object
	.size		.nv.reservedSmem.cap,0x4
